	.target	sm_100a

	.elftype	@"ET_EXEC"


//--------------------- .note.nv.tkinfo           --------------------------
	.section	.note.nv.tkinfo,"",@"SHT_NOTE"
	.sectionflags	@"SHF_NOTE_NV_TKINFO"
	.tkinfo
        /*0018*/ 	.word	0x00000081
        /*0030*/ 	.string	""
        /*0030*/ 	.string	"ptxas"
        /*0030*/ 	.string	"Cuda compilation tools, release 12.9, V12.9.83"
        /*0030*/ 	.string	"Build system must define TOOLS_VERSION_EXTENDED"
        /*0030*/ 	.string	"-O 3 -arch sm_100a "



//--------------------- .note.nv.cuver            --------------------------
	.section	.note.nv.cuver,"",@"SHT_NOTE"
	.sectionflags	@"SHF_NOTE_NV_CUVER"
        /*0018*/ 	.short	0x0001
        /*001a*/ 	.short	0x0064
        /*001c*/ 	.short	0x0001
        /*001e*/ 	.short	0x0000
        /*0020*/ 	.short	0x0001
        /*0022*/ 	.short	0x0000


//--------------------- .nv.info                  --------------------------
	.section	.nv.info,"",@"SHT_CUDA_INFO"
	.align	4


	//----- nvinfo : EIATTR_REGCOUNT
	.align		4
        /*0000*/ 	.byte	0x04, 0x2f
        /*0002*/ 	.short	(.L_4 - .L_3)
	.align		4
.L_3:
        /*0004*/ 	.word	index@(kernel_cutlass_kernel_with_prefetch_TiledMMA_ThrLayoutVMNK11110000_PermutationMNK____MMAAtom_ThrID10_ShapeMNK12825616_TVLayoutA1128161281128_TVLayoutB1256162561256_TVLayoutC11282561281128_0)
        /*0008*/ 	.word	0x0000004a


	//----- nvinfo : EIATTR_FRAME_SIZE
	.align		4
.L_4:
        /*000c*/ 	.byte	0x04, 0x11
        /*000e*/ 	.short	(.L_6 - .L_5)
	.align		4
.L_5:
        /*0010*/ 	.word	index@($__internal_2_$__cuda_sm10x_tcgen05_guardrail_trap_unallocated_columns_being_dealloced)
        /*0014*/ 	.word	0x00000000


	//----- nvinfo : EIATTR_FRAME_SIZE
	.align		4
.L_6:
        /*0018*/ 	.byte	0x04, 0x11
        /*001a*/ 	.short	(.L_8 - .L_7)
	.align		4
.L_7:
        /*001c*/ 	.word	index@($__internal_1_$__cuda_sm10x_tcgen05_guardrail_trap_phase_invalid_during_alloc)
        /*0020*/ 	.word	0x00000000


	//----- nvinfo : EIATTR_FRAME_SIZE
	.align		4
.L_8:
        /*0024*/ 	.byte	0x04, 0x11
        /*0026*/ 	.short	(.L_10 - .L_9)
	.align		4
.L_9:
        /*0028*/ 	.word	index@($__internal_0_$__cuda_sm10x_tcgen05_guardrail_trap_col_being_dealloced_not_returned_by_alloc)
        /*002c*/ 	.word	0x00000000


	//----- nvinfo : EIATTR_FRAME_SIZE
	.align		4
.L_10:
        /*0030*/ 	.byte	0x04, 0x11
        /*0032*/ 	.short	(.L_12 - .L_11)
	.align		4
.L_11:
        /*0034*/ 	.word	index@(kernel_cutlass_kernel_with_prefetch_TiledMMA_ThrLayoutVMNK11110000_PermutationMNK____MMAAtom_ThrID10_ShapeMNK12825616_TVLayoutA1128161281128_TVLayoutB1256162561256_TVLayoutC11282561281128_0)
        /*0038*/ 	.word	0x00000000


	//----- nvinfo : EIATTR_MIN_STACK_SIZE
	.align		4
.L_12:
        /*003c*/ 	.byte	0x04, 0x12
        /*003e*/ 	.short	(.L_14 - .L_13)
	.align		4
.L_13:
        /*0040*/ 	.word	index@(kernel_cutlass_kernel_with_prefetch_TiledMMA_ThrLayoutVMNK11110000_PermutationMNK____MMAAtom_ThrID10_ShapeMNK12825616_TVLayoutA1128161281128_TVLayoutB1256162561256_TVLayoutC11282561281128_0)
        /*0044*/ 	.word	0x00000000
.L_14:


//--------------------- .nv.info.kernel_cutlass_kernel_with_prefetch_TiledMMA_ThrLayoutVMNK11110000_PermutationMNK____MMAAtom_ThrID10_ShapeMNK12825616_TVLayoutA1128161281128_TVLayoutB1256162561256_TVLayoutC11282561281128_0 --------------------------
	.section	.nv.info.kernel_cutlass_kernel_with_prefetch_TiledMMA_ThrLayoutVMNK11110000_PermutationMNK____MMAAtom_ThrID10_ShapeMNK12825616_TVLayoutA1128161281128_TVLayoutB1256162561256_TVLayoutC11282561281128_0,"",@"SHT_CUDA_INFO"
	.sectionflags	@""
	.align	4


	//----- nvinfo : EIATTR_CUDA_API_VERSION
	.align		4
        /*0000*/ 	.byte	0x04, 0x37
        /*0002*/ 	.short	(.L_16 - .L_15)
.L_15:
        /*0004*/ 	.word	0x00000081


	//----- nvinfo : EIATTR_KPARAM_INFO
	.align		4
.L_16:
        /*0008*/ 	.byte	0x04, 0x17
        /*000a*/ 	.short	(.L_18 - .L_17)
.L_17:
        /*000c*/ 	.word	0x00000000
        /*0010*/ 	.short	0x0005
        /*0012*/ 	.short	0x0188
        /*0014*/ 	.byte	0x00, 0xf0, 0x61, 0x00


	//----- nvinfo : EIATTR_KPARAM_INFO
	.align		4
.L_18:
        /*0018*/ 	.byte	0x04, 0x17
        /*001a*/ 	.short	(.L_20 - .L_19)
.L_19:
        /*001c*/ 	.word	0x00000000
        /*0020*/ 	.short	0x0004
        /*0022*/ 	.short	0x0180
        /*0024*/ 	.byte	0x00, 0xf0, 0x21, 0x00


	//----- nvinfo : EIATTR_KPARAM_INFO
	.align		4
.L_20:
        /*0028*/ 	.byte	0x04, 0x17
        /*002a*/ 	.short	(.L_22 - .L_21)
.L_21:
        /*002c*/ 	.word	0x00000000
        /*0030*/ 	.short	0x0003
        /*0032*/ 	.short	0x0100
        /*0034*/ 	.byte	0x00, 0xf0, 0x01, 0x02


	//----- nvinfo : EIATTR_KPARAM_INFO
	.align		4
.L_22:
        /*0038*/ 	.byte	0x04, 0x17
        /*003a*/ 	.short	(.L_24 - .L_23)
.L_23:
        /*003c*/ 	.word	0x00000000
        /*0040*/ 	.short	0x0002
        /*0042*/ 	.short	0x00c0
        /*0044*/ 	.byte	0x00, 0xf0, 0x21, 0x00


	//----- nvinfo : EIATTR_KPARAM_INFO
	.align		4
.L_24:
        /*0048*/ 	.byte	0x04, 0x17
        /*004a*/ 	.short	(.L_26 - .L_25)
.L_25:
        /*004c*/ 	.word	0x00000000
        /*0050*/ 	.short	0x0001
        /*0052*/ 	.short	0x0040
        /*0054*/ 	.byte	0x00, 0xf0, 0x01, 0x02


	//----- nvinfo : EIATTR_KPARAM_INFO
	.align		4
.L_26:
        /*0058*/ 	.byte	0x04, 0x17
        /*005a*/ 	.short	(.L_28 - .L_27)
.L_27:
        /*005c*/ 	.word	0x00000000
        /*0060*/ 	.short	0x0000
        /*0062*/ 	.short	0x0000
        /*0064*/ 	.byte	0x00, 0xf0, 0x0d, 0x00


	//----- nvinfo : EIATTR_AT_ENTRY_FRAGMENTS
	.align		4
.L_28:
        /*0068*/ 	.byte	0x04, 0x4f
        /*006a*/ 	.short	(.L_30 - .L_29)


	//   ....[0]....
.L_29:
        /*006c*/ 	.word	0x00000004


	//----- nvinfo : EIATTR_RESERVED_SMEM_USED
	.align		4
.L_30:
        /*0070*/ 	.byte	0x01, 0x41
	.zero		2


	//----- nvinfo : EIATTR_SPARSE_MMA_MASK
	.align		4
        /*0074*/ 	.byte	0x03, 0x50
        /*0076*/ 	.short	0x0000


	//----- nvinfo : EIATTR_TCGEN05_1CTA_USED
	.align		4
        /*0078*/ 	.byte	0x01, 0x51
	.zero		2


	//----- nvinfo : EIATTR_MAXREG_COUNT
	.align		4
        /*007c*/ 	.byte	0x03, 0x1b
        /*007e*/ 	.short	0x00ff


	//----- nvinfo : EIATTR_NUM_BARRIERS
	.align		4
        /*0080*/ 	.byte	0x02, 0x4c
        /*0082*/ 	.byte	0x02
	.zero		1


	//----- nvinfo : EIATTR_INT_WARP_WIDE_INSTR_OFFSETS
	.align		4
        /*0084*/ 	.byte	0x04, 0x31
        /*0086*/ 	.short	(.L_32 - .L_31)


	//   ....[0]....
.L_31:
        /*0088*/ 	.word	0x00001c70


	//   ....[1]....
        /*008c*/ 	.word	0x00001cc0


	//----- nvinfo : EIATTR_COOP_GROUP_MASK_REGIDS
	.align		4
.L_32:
        /*0090*/ 	.byte	0x04, 0x29
        /*0092*/ 	.short	(.L_34 - .L_33)


	//   ....[0]....
.L_33:
        /*0094*/ 	.word	0xffffffff


	//   ....[1]....
        /*0098*/ 	.word	0xffffffff


	//   ....[2]....
        /*009c*/ 	.word	0xffffffff


	//   ....[3]....
        /*00a0*/ 	.word	0xffffffff


	//----- nvinfo : EIATTR_COOP_GROUP_INSTR_OFFSETS
	.align		4
.L_34:
        /*00a4*/ 	.byte	0x04, 0x28
        /*00a6*/ 	.short	(.L_36 - .L_35)


	//   ....[0]....
.L_35:
        /*00a8*/ 	.word	0x00000140


	//   ....[1]....
        /*00ac*/ 	.word	0x000003e0


	//   ....[2]....
        /*00b0*/ 	.word	0x00001b10


	//   ....[3]....
        /*00b4*/ 	.word	0x00001d70


	//----- nvinfo : EIATTR_VRC_CTA_INIT_COUNT
	.align		4
.L_36:
        /*00b8*/ 	.byte	0x02, 0x4a
        /*00ba*/ 	.byte	0x80
	.zero		1


	//----- nvinfo : EIATTR_MBARRIER_INSTR_OFFSETS
	.align		4
        /*00bc*/ 	.byte	0x04, 0x39
        /*00be*/ 	.short	(.L_38 - .L_37)


	//   ....[0]....
.L_37:
        /*00c0*/ 	.word	0x000004b0
        /*00c4*/ 	.word	0x000000ff
        /*00c8*/ 	.word	0x00000000
        /*00cc*/ 	.short	0x0100
        /*00ce*/ 	.byte	0x04
	.zero		1


	//   ....[1]....
        /*00d0*/ 	.word	0x000004c0
        /*00d4*/ 	.word	0x000000ff
        /*00d8*/ 	.word	0x00000008
        /*00dc*/ 	.short	0x0100
        /*00de*/ 	.byte	0x04
	.zero		1


	//   ....[2]....
        /*00e0*/ 	.word	0x000004d0
        /*00e4*/ 	.word	0x000000ff
        /*00e8*/ 	.word	0x00000010
        /*00ec*/ 	.short	0x0100
        /*00ee*/ 	.byte	0x04
	.zero		1


	//   ....[3]....
        /*00f0*/ 	.word	0x000004e0
        /*00f4*/ 	.word	0x000000ff
        /*00f8*/ 	.word	0x00000018
        /*00fc*/ 	.short	0x0100
        /*00fe*/ 	.byte	0x04
	.zero		1


	//   ....[4]....
        /*0100*/ 	.word	0x000004f0
        /*0104*/ 	.word	0x000000ff
        /*0108*/ 	.word	0x00000020
        /*010c*/ 	.short	0x0100
        /*010e*/ 	.byte	0x04
	.zero		1


	//   ....[5]....
        /*0110*/ 	.word	0x00000500
        /*0114*/ 	.word	0x000000ff
        /*0118*/ 	.word	0x00000028
        /*011c*/ 	.short	0x0100
        /*011e*/ 	.byte	0x04
	.zero		1


	//   ....[6]....
        /*0120*/ 	.word	0x00000510
        /*0124*/ 	.word	0x000000ff
        /*0128*/ 	.word	0x00000030
        /*012c*/ 	.short	0x0100
        /*012e*/ 	.byte	0x04
	.zero		1


	//   ....[7]....
        /*0130*/ 	.word	0x00000520
        /*0134*/ 	.word	0x000000ff
        /*0138*/ 	.word	0x00000038
        /*013c*/ 	.short	0x0100
        /*013e*/ 	.byte	0x04
	.zero		1


	//   ....[8]....
        /*0140*/ 	.word	0x00000660
        /*0144*/ 	.word	0x000000ff
        /*0148*/ 	.word	0x00000040
        /*014c*/ 	.short	0x0100
        /*014e*/ 	.byte	0x04
	.zero		1


	//   ....[9]....
        /*0150*/ 	.word	0x00000670
        /*0154*/ 	.word	0x000000ff
        /*0158*/ 	.word	0x00000048
        /*015c*/ 	.short	0x0100
        /*015e*/ 	.byte	0x04
	.zero		1


	//   ....[10]....
        /*0160*/ 	.word	0x000007f0
        /*0164*/ 	.word	0x000000ff
        /*0168*/ 	.word	0x00000048
        /*016c*/ 	.short	0x010a
        /*016e*/ 	.byte	0x0c
	.zero		1


	//   ....[11]....
        /*0170*/ 	.word	0x00000900
        /*0174*/ 	.word	0x000000ff
        /*0178*/ 	.word	0x00000020
        /*017c*/ 	.short	0x010a
        /*017e*/ 	.byte	0x05
	.zero		1


	//   ....[12]....
        /*0180*/ 	.word	0x00000c50
        /*0184*/ 	.word	0x000000ff
        /*0188*/ 	.word	0x00000020
        /*018c*/ 	.short	0x010a
        /*018e*/ 	.byte	0x05
	.zero		1


	//   ....[13]....
        /*0190*/ 	.word	0x00000da0
        /*0194*/ 	.word	0x000000ff
        /*0198*/ 	.word	0x00000000
        /*019c*/ 	.short	0x010a
        /*019e*/ 	.byte	0x04
	.zero		1


	//   ....[14]....
        /*01a0*/ 	.word	0x00001060
        /*01a4*/ 	.word	0x000000ff
        /*01a8*/ 	.word	0x00000040
        /*01ac*/ 	.short	0x010a
        /*01ae*/ 	.byte	0x0c
	.zero		1


	//   ....[15]....
        /*01b0*/ 	.word	0x00001ae0
        /*01b4*/ 	.word	0x000000ff
        /*01b8*/ 	.word	0x00000048
        /*01bc*/ 	.short	0x0101
        /*01be*/ 	.byte	0x04
	.zero		1


	//   ....[16]....
        /*01c0*/ 	.word	0x00001dc0
        /*01c4*/ 	.word	0x00000002
        /*01c8*/ 	.word	0x00000048
        /*01cc*/ 	.short	0x010a
        /*01ce*/ 	.byte	0xff
	.zero		1


	//   ....[17]....
        /*01d0*/ 	.word	0x00001e30
        /*01d4*/ 	.word	0x00000002
        /*01d8*/ 	.word	0x00000020
        /*01dc*/ 	.short	0x010a
        /*01de*/ 	.byte	0xff
	.zero		1


	//   ....[18]....
        /*01e0*/ 	.word	0x00001ea0
        /*01e4*/ 	.word	0x00000002
        /*01e8*/ 	.word	0x00000020
        /*01ec*/ 	.short	0x010a
        /*01ee*/ 	.byte	0xff
	.zero		1


	//   ....[19]....
        /*01f0*/ 	.word	0x00001f10
        /*01f4*/ 	.word	0x00000002
        /*01f8*/ 	.word	0x00000000
        /*01fc*/ 	.short	0x010a
        /*01fe*/ 	.byte	0xff
	.zero		1


	//   ....[20]....
        /*0200*/ 	.word	0x00001f70
        /*0204*/ 	.word	0x00000003
        /*0208*/ 	.word	0x00000040
        /*020c*/ 	.short	0x010a
        /*020e*/ 	.byte	0xff
	.zero		1


	//----- nvinfo : EIATTR_NUM_MBARRIERS
	.align		4
.L_38:
        /*0210*/ 	.byte	0x03, 0x38
        /*0212*/ 	.short	0x000a


	//----- nvinfo : EIATTR_EXIT_INSTR_OFFSETS
	.align		4
        /*0214*/ 	.byte	0x04, 0x1c
        /*0216*/ 	.short	(.L_40 - .L_39)


	//   ....[0]....
.L_39:
        /*0218*/ 	.word	0x00001b00


	//   ....[1]....
        /*021c*/ 	.word	0x00001d80


	//----- nvinfo : EIATTR_REQNTID
	.align		4
.L_40:
        /*0220*/ 	.byte	0x04, 0x10
        /*0222*/ 	.short	(.L_42 - .L_41)
.L_41:
        /*0224*/ 	.word	0x00000080
        /*0228*/ 	.word	0x00000001
        /*022c*/ 	.word	0x00000001


	//----- nvinfo : EIATTR_CRS_STACK_SIZE
	.align		4
.L_42:
        /*0230*/ 	.byte	0x04, 0x1e
        /*0232*/ 	.short	(.L_44 - .L_43)
.L_43:
        /*0234*/ 	.word	0x00000000


	//----- nvinfo : EIATTR_CBANK_PARAM_SIZE
	.align		4
.L_44:
        /*0238*/ 	.byte	0x03, 0x19
        /*023a*/ 	.short	0x01a0


	//----- nvinfo : EIATTR_PARAM_CBANK
	.align		4
        /*023c*/ 	.byte	0x04, 0x0a
        /*023e*/ 	.short	(.L_46 - .L_45)
	.align		4
.L_45:
        /*0240*/ 	.word	index@(.nv.constant0.kernel_cutlass_kernel_with_prefetch_TiledMMA_ThrLayoutVMNK11110000_PermutationMNK____MMAAtom_ThrID10_ShapeMNK12825616_TVLayoutA1128161281128_TVLayoutB1256162561256_TVLayoutC11282561281128_0)
        /*0244*/ 	.short	0x0380
        /*0246*/ 	.short	0x01a0


	//----- nvinfo : EIATTR_SW_WAR
	.align		4
.L_46:
        /*0248*/ 	.byte	0x04, 0x36
        /*024a*/ 	.short	(.L_48 - .L_47)
.L_47:
        /*024c*/ 	.word	0x00000008
.L_48:


//--------------------- .nv.compat                --------------------------
	.section	.nv.compat,"",@"SHT_CUDA_COMPAT_INFO"
	.align	4
        /*0000*/ 	.byte	0x02, 0x02, 0x02, 0x00, 0x02, 0x05, 0x05, 0x00, 0x02, 0x03, 0x01, 0x00, 0x02, 0x06, 0x01, 0x00


//--------------------- .nv.callgraph             --------------------------
	.section	.nv.callgraph,"",@"SHT_CUDA_CALLGRAPH"
	.align	4
	.sectionentsize	8
	.align		4
        /*0000*/ 	.word	0x00000000
	.align		4
        /*0004*/ 	.word	0xffffffff
	.align		4
        /*0008*/ 	.word	0x00000000
	.align		4
        /*000c*/ 	.word	0xfffffffe
	.align		4
        /*0010*/ 	.word	0x00000000
	.align		4
        /*0014*/ 	.word	0xfffffffd
	.align		4
        /*0018*/ 	.word	0x00000000
	.align		4
        /*001c*/ 	.word	0xfffffffc


//--------------------- .text.kernel_cutlass_kernel_with_prefetch_TiledMMA_ThrLayoutVMNK11110000_PermutationMNK____MMAAtom_ThrID10_ShapeMNK12825616_TVLayoutA1128161281128_TVLayoutB1256162561256_TVLayoutC11282561281128_0 --------------------------
	.section	.text.kernel_cutlass_kernel_with_prefetch_TiledMMA_ThrLayoutVMNK11110000_PermutationMNK____MMAAtom_ThrID10_ShapeMNK12825616_TVLayoutA1128161281128_TVLayoutB1256162561256_TVLayoutC11282561281128_0,"ax",@progbits
	.align	128
        .global         kernel_cutlass_kernel_with_prefetch_TiledMMA_ThrLayoutVMNK11110000_PermutationMNK____MMAAtom_ThrID10_ShapeMNK12825616_TVLayoutA1128161281128_TVLayoutB1256162561256_TVLayoutC11282561281128_0
        .type           kernel_cutlass_kernel_with_prefetch_TiledMMA_ThrLayoutVMNK11110000_PermutationMNK____MMAAtom_ThrID10_ShapeMNK12825616_TVLayoutA1128161281128_TVLayoutB1256162561256_TVLayoutC11282561281128_0,@function
        .size           kernel_cutlass_kernel_with_prefetch_TiledMMA_ThrLayoutVMNK11110000_PermutationMNK____MMAAtom_ThrID10_ShapeMNK12825616_TVLayoutA1128161281128_TVLayoutB1256162561256_TVLayoutC11282561281128_0,(.L_x_32 - kernel_cutlass_kernel_with_prefetch_TiledMMA_ThrLayoutVMNK11110000_PermutationMNK____MMAAtom_ThrID10_ShapeMNK12825616_TVLayoutA1128161281128_TVLayoutB1256162561256_TVLayoutC11282561281128_0)
        .other          kernel_cutlass_kernel_with_prefetch_TiledMMA_ThrLayoutVMNK11110000_PermutationMNK____MMAAtom_ThrID10_ShapeMNK12825616_TVLayoutA1128161281128_TVLayoutB1256162561256_TVLayoutC11282561281128_0,@"STO_CUDA_ENTRY STV_DEFAULT"
kernel_cutlass_kernel_with_prefetch_TiledMMA_ThrLayoutVMNK11110000_PermutationMNK____MMAAtom_ThrID10_ShapeMNK12825616_TVLayoutA1128161281128_TVLayoutB1256162561256_TVLayoutC11282561281128_0:
.text.kernel_cutlass_kernel_with_prefetch_TiledMMA_ThrLayoutVMNK11110000_PermutationMNK____MMAAtom_ThrID10_ShapeMNK12825616_TVLayoutA1128161281128_TVLayoutB1256162561256_TVLayoutC11282561281128_0:
[----:B------:R-:W0:Y:S01]  /*0000*/  LDC R1, c[0x0][0x37c] ;  /* 0x0000df00ff017b82 */ /* 0x000e220000000800 */
[----:B------:R-:W1:Y:S07]  /*0010*/  S2R R3, SR_TID.X ;  /* 0x0000000000037919 */ /* 0x000e6e0000002100 */
[----:B------:R-:W2:Y:S01]  /*0020*/  S2UR UR6, SR_CgaCtaId ;  /* 0x00000000000679c3 */ /* 0x000ea20000008800 */
[----:B------:R-:W3:Y:S01]  /*0030*/  LDCU.U8 UR8, c[0x0][0x382] ;  /* 0x00007040ff0877ac */ /* 0x000ee20008000000 */
[----:B------:R-:W4:Y:S06]  /*0040*/  LDCU.U8 UR7, c[0x0][0x381] ;  /* 0x00007020ff0777ac */ /* 0x000f2c0008000000 */
[----:B------:R-:W5:Y:S01]  /*0050*/  S2UR UR11, SR_CTAID.Y ;  /* 0x00000000000b79c3 */ /* 0x000f620000002600 */
[----:B------:R-:W1:Y:S01]  /*0060*/  LDCU.U8 UR5, c[0x0][0x380] ;  /* 0x00007000ff0577ac */ /* 0x000e620008000000 */
[----:B------:R-:W-:Y:S01]  /*0070*/  UMOV UR4, 0x400 ;  /* 0x0000040000047882 */ /* 0x000fe20000000000 */
[----:B---3--:R-:W-:-:S02]  /*0080*/  ULOP3.LUT UR8, UR8, 0x1, URZ, 0xc0, !UPT ;  /* 0x0000000108087892 */ /* 0x008fc4000f8ec0ff */
[----:B----4-:R-:W-:Y:S02]  /*0090*/  ULOP3.LUT UR7, UR7, 0x1, URZ, 0xc0, !UPT ;  /* 0x0000000107077892 */ /* 0x010fe4000f8ec0ff */
[----:B--2---:R-:W-:Y:S02]  /*00a0*/  ULEA UR4, UR6, UR4, 0x18 ;  /* 0x0000000406047291 */ /* 0x004fe4000f8ec0ff */
[----:B-1----:R-:W-:Y:S02]  /*00b0*/  ULOP3.LUT UR5, UR5, 0x1, URZ, 0xc0, !UPT ;  /* 0x0000000105057892 */ /* 0x002fe4000f8ec0ff */
[----:B------:R-:W-:Y:S01]  /*00c0*/  UIADD3 UR20, UPT, UPT, UR4, 0xd7, URZ ;  /* 0x000000d704147890 */ /* 0x000fe2000fffe0ff */
[----:B------:R-:W-:Y:S01]  /*00d0*/  SHF.R.U32.HI R68, RZ, 0x5, R3 ;  /* 0x00000005ff447819 */ /* 0x000fe20000011603 */
[----:B------:R-:W-:Y:S02]  /*00e0*/  UISETP.NE.U32.AND UP3, UPT, UR8, 0x1, UPT ;  /* 0x000000010800788c */ /* 0x000fe4000bf65070 */
[----:B------:R-:W-:Y:S01]  /*00f0*/  UISETP.NE.U32.AND UP2, UPT, UR7, 0x1, UPT ;  /* 0x000000010700788c */ /* 0x000fe2000bf45070 */
[----:B------:R-:W-:Y:S01]  /*0100*/  ISETP.NE.AND P0, PT, R68, RZ, PT ;  /* 0x000000ff4400720c */ /* 0x000fe20003f05270 */
[----:B------:R-:W-:-:S02]  /*0110*/  ULOP3.LUT UR17, UR20, 0xfffffc80, URZ, 0xc0, !UPT ;  /* 0xfffffc8014117892 */ /* 0x000fc4000f8ec0ff */
[----:B------:R-:W-:-:S10]  /*0120*/  UISETP.EQ.U32.AND UP4, UPT, UR5, 0x1, UPT ;  /* 0x000000010500788c */ /* 0x000fd4000bf82070 */
[----:B0----5:R-:W-:Y:S05]  /*0130*/  @P0 BRA `(.L_x_0) ;  /* 0x0000000400000947 */ /* 0x021fea0003800000 */
[----:B------:R-:W-:Y:S01]  /*0140*/  NOP ;  /* 0x0000000000007918 */ /* 0x000fe20000000000 */
[----:B------:R-:W-:Y:S02]  /*0150*/  UMOV UR5, 0x40 ;  /* 0x0000004000057882 */ /* 0x000fe40000000000 */
[----:B------:R-:W-:-:S09]  /*0160*/  ULEA UR5, UR6, UR5, 0x18 ;  /* 0x0000000506057291 */ /* 0x000fd2000f8ec0ff */
[----:B------:R-:W0:Y:S02]  /*0170*/  LDS.U8 R0, [UR5] ;  /* 0x00000005ff007984 */ /* 0x000e240008000000 */
[----:B0-----:R-:W-:-:S13]  /*0180*/  ISETP.NE.AND P0, PT, R0, RZ, PT ;  /* 0x000000ff0000720c */ /* 0x001fda0003f05270 */
[----:B------:R-:W-:Y:S05]  /*0190*/  @P0 BRA `(.L_x_1) ;  /* 0x00000000007c0947 */ /* 0x000fea0003800000 */
[----:B------:R-:W-:-:S13]  /*01a0*/  ELECT P0, URZ, PT ;  /* 0x0000000000ff782f */ /* 0x000fda0003800000 */
[----:B------:R-:W-:Y:S05]  /*01b0*/  @!P0 BRA `(.L_x_2) ;  /* 0x0000000000848947 */ /* 0x000fea0003800000 */
[----:B------:R-:W-:Y:S01]  /*01c0*/  UMOV UR5, 0x10 ;  /* 0x0000001000057882 */ /* 0x000fe20000000000 */
[----:B------:R-:W-:-:S04]  /*01d0*/  IMAD.MOV.U32 R2, RZ, RZ, 0xffff ;  /* 0x0000ffffff027424 */ /* 0x000fc800078e00ff */
[----:B------:R-:W-:Y:S04]  /*01e0*/  DEPBAR.LE SB0, 0x36 ;  /* 0x00008d800000791a */ /* 0x000fe80000000000 */
[----:B------:R-:W0:Y:S02]  /*01f0*/  UTCATOMSWS.FIND_AND_SET.ALIGN UP0, UR5, UR5 ;  /* 0x00000005000575e3 */ /* 0x000e240008000800 */
[----:B0-----:R-:W-:Y:S01]  /*0200*/  PLOP3.LUT P0, PT, PT, PT, UP0, 0x80, 0x8 ;  /* 0x000000000008781c */ /* 0x001fe20003f0f008 */
[----:B------:R-:W-:-:S03]  /*0210*/  IMAD.U32 R7, RZ, RZ, UR5 ;  /* 0x00000005ff077e24 */ /* 0x000fc6000f8e00ff */
[----:B------:R-:W-:-:S04]  /*0220*/  SEL R0, RZ, 0xffffffff, !P0 ;  /* 0xffffffffff007807 */ /* 0x000fc80004000000 */
[----:B------:R-:W-:Y:S01]  /*0230*/  ISETP.NE.AND P0, PT, R0, RZ, PT ;  /* 0x000000ff0000720c */ /* 0x000fe20003f05270 */
[----:B------:R-:W-:-:S12]  /*0240*/  IMAD.MOV.U32 R0, RZ, RZ, 0x1 ;  /* 0x00000001ff007424 */ /* 0x000fd800078e00ff */
[----:B------:R-:W-:Y:S05]  /*0250*/  @P0 BRA `(.L_x_3) ;  /* 0x0000000000240947 */ /* 0x000fea0003800000 */
.L_x_4:
[----:B------:R-:W-:Y:S05]  /*0260*/  NANOSLEEP 0x64 ;  /* 0x000000640000795d */ /* 0x000fea0003800000 */
[----:B------:R-:W-:-:S05]  /*0270*/  UMOV UR5, 0x10 ;  /* 0x0000001000057882 */ /* 0x000fca0000000000 */
[----:B------:R-:W-:Y:S04]  /*0280*/  DEPBAR.LE SB0, 0x36 ;  /* 0x00008d800000791a */ /* 0x000fe80000000000 */
[----:B------:R-:W0:Y:S02]  /*0290*/  UTCATOMSWS.FIND_AND_SET.ALIGN UP0, UR5, UR5 ;  /* 0x00000005000575e3 */ /* 0x000e240008000800 */
[----:B0-----:R-:W-:Y:S01]  /*02a0*/  PLOP3.LUT P0, PT, PT, PT, UP0, 0x80, 0x8 ;  /* 0x000000000008781c */ /* 0x001fe20003f0f008 */
[----:B------:R-:W-:-:S03]  /*02b0*/  IMAD.U32 R7, RZ, RZ, UR5 ;  /* 0x00000005ff077e24 */ /* 0x000fc6000f8e00ff */
[----:B------:R-:W-:-:S04]  /*02c0*/  SEL R4, RZ, 0xffffffff, !P0 ;  /* 0xffffffffff047807 */ /* 0x000fc80004000000 */
[----:B------:R-:W-:-:S13]  /*02d0*/  ISETP.NE.AND P0, PT, R4, RZ, PT ;  /* 0x000000ff0400720c */ /* 0x000fda0003f05270 */
[----:B------:R-:W-:Y:S05]  /*02e0*/  @!P0 BRA `(.L_x_4) ;  /* 0xfffffffc00dc8947 */ /* 0x000fea000383ffff */
.L_x_3:
[C---:B------:R-:W-:Y:S01]  /*02f0*/  VIADD R5, R7.reuse, 0x10 ;  /* 0x0000001007057836 */ /* 0x040fe20000000000 */
[----:B------:R-:W-:Y:S01]  /*0300*/  UMOV UR5, 0x50 ;  /* 0x0000005000057882 */ /* 0x000fe20000000000 */
[----:B------:R-:W-:Y:S01]  /*0310*/  SHF.L.U32 R2, R2, R7, RZ ;  /* 0x0000000702027219 */ /* 0x000fe200000006ff */
[----:B------:R-:W-:Y:S01]  /*0320*/  ULEA UR5, UR6, UR5, 0x18 ;  /* 0x0000000506057291 */ /* 0x000fe2000f8ec0ff */
[----:B------:R-:W-:Y:S01]  /*0330*/  IMAD.SHL.U32 R7, R7, 0x20, RZ ;  /* 0x0000002007077824 */ /* 0x000fe200078e00ff */
[----:B------:R-:W-:-:S04]  /*0340*/  SHF.L.U32 R5, R0, R5, RZ ;  /* 0x0000000500057219 */ /* 0x000fc800000006ff */
[----:B------:R-:W-:-:S05]  /*0350*/  LOP3.LUT R2, R5, R2, RZ, 0xfc, !PT ;  /* 0x0000000205027212 */ /* 0x000fca00078efcff */
[----:B------:R0:W-:Y:S04]  /*0360*/  ATOMS.OR RZ, [UR5], R2 ;  /* 0x00000002ffff798c */ /* 0x0001e8000b000005 */
[----:B------:R0:W-:Y:S01]  /*0370*/  STS [UR4+0x50], R7 ;  /* 0x00005007ff007988 */ /* 0x0001e20008000804 */
[----:B------:R-:W-:Y:S05]  /*0380*/  BRA `(.L_x_2) ;  /* 0x0000000000107947 */ /* 0x000fea0003800000 */
.L_x_1:
[----:B------:R-:W-:Y:S02]  /*0390*/  MOV R0, 0xffffffff ;  /* 0xffffffff00007802 */ /* 0x000fe40000000f00 */
[----:B------:R-:W-:-:S03]  /*03a0*/  MOV R4, 0x3d0 ;  /* 0x000003d000047802 */ /* 0x000fc60000000f00 */
[----:B------:R0:W-:Y:S04]  /*03b0*/  STS [UR4+0x50], R0 ;  /* 0x00005000ff007988 */ /* 0x0001e80008000804 */
[----:B0-----:R-:W-:Y:S05]  /*03c0*/  CALL.REL.NOINC `($__internal_1_$__cuda_sm10x_tcgen05_guardrail_trap_phase_invalid_during_alloc) ;  /* 0x0000001c00087944 */ /* 0x001fea0003c00000 */
.L_x_2:
[----:B------:R-:W-:Y:S05]  /*03d0*/  WARPSYNC.ALL ;  /* 0x0000000000007948 */ /* 0x000fea0003800000 */
[----:B------:R-:W-:Y:S01]  /*03e0*/  NOP ;  /* 0x0000000000007918 */ /* 0x000fe20000000000 */
[----:B------:R-:W1:Y:S01]  /*03f0*/  LDCU.64 UR8, c[0x0][0x348] ;  /* 0x00006900ff0877ac */ /* 0x000e620008000a00 */
[----:B------:R-:W-:Y:S02]  /*0400*/  UMOV UR5, 0x1 ;  /* 0x0000000100057882 */ /* 0x000fe40000000000 */
[----:B------:R-:W-:-:S04]  /*0410*/  UIADD3 UR14, UPT, UPT, -UR5, 0x100000, URZ ;  /* 0x00100000050e7890 */ /* 0x000fc8000fffe1ff */
[----:B------:R-:W-:Y:S02]  /*0420*/  USHF.L.U32 UR15, UR14, 0xb, URZ ;  /* 0x0000000b0e0f7899 */ /* 0x000fe400080006ff */
[----:B------:R-:W-:Y:S02]  /*0430*/  USHF.L.U32 UR14, UR14, 0x1, URZ ;  /* 0x000000010e0e7899 */ /* 0x000fe400080006ff */
[----:B-1----:R-:W-:Y:S02]  /*0440*/  UIADD3 UR12, UP1, UPT, UR8, 0x40, URZ ;  /* 0x00000040080c7890 */ /* 0x002fe4000ff3e0ff */
[----:B------:R-:W-:Y:S02]  /*0450*/  UIADD3 UR8, UP0, UPT, UR8, 0x100, URZ ;  /* 0x0000010008087890 */ /* 0x000fe4000ff1e0ff */
[----:B------:R-:W-:Y:S02]  /*0460*/  UIADD3.X UR13, UPT, UPT, URZ, UR9, URZ, UP1, !UPT ;  /* 0x00000009ff0d7290 */ /* 0x000fe40008ffe4ff */
[----:B------:R-:W-:-:S07]  /*0470*/  UIADD3.X UR9, UPT, UPT, URZ, UR9, URZ, UP0, !UPT ;  /* 0x00000009ff097290 */ /* 0x000fce00087fe4ff */
[----:B------:R1:W-:Y:S02]  /*0480*/  UTMACCTL.PF [UR12] ;  /* 0x000000000c0079b9 */ /* 0x0003e40008040000 */
[----:B------:R1:W-:Y:S01]  /*0490*/  UTMACCTL.PF [UR8] ;  /* 0x00000000080079b9 */ /* 0x0003e20008040000 */
[----:B------:R-:W2:Y:S02]  /*04a0*/  FENCE.VIEW.ASYNC.S ;  /* 0x00000000000073c6 */ /* 0x000ea40000000000 */
[----:B--2---:R1:W2:Y:S01]  /*04b0*/  SYNCS.EXCH.64 URZ, [UR4], UR14 ;  /* 0x0000000e04ff75b2 */ /* 0x0042a20008000100 */
[----:B------:R1:W3:Y:S01]  /*04c0*/  SYNCS.EXCH.64 URZ, [UR4+0x8], UR14 ;  /* 0x0000080e04ff75b2 */ /* 0x0002e20008000100 */
[----:B------:R1:W4:Y:S01]  /*04d0*/  SYNCS.EXCH.64 URZ, [UR4+0x10], UR14 ;  /* 0x0000100e04ff75b2 */ /* 0x0003220008000100 */
[----:B------:R1:W5:Y:S01]  /*04e0*/  SYNCS.EXCH.64 URZ, [UR4+0x18], UR14 ;  /* 0x0000180e04ff75b2 */ /* 0x0003620008000100 */
[----:B------:R1:W0:Y:S01]  /*04f0*/  SYNCS.EXCH.64 URZ, [UR4+0x20], UR14 ;  /* 0x0000200e04ff75b2 */ /* 0x0002220008000100 */
[----:B------:R1:W0:Y:S01]  /*0500*/  SYNCS.EXCH.64 URZ, [UR4+0x28], UR14 ;  /* 0x0000280e04ff75b2 */ /* 0x0002220008000100 */
[----:B------:R1:W0:Y:S01]  /*0510*/  SYNCS.EXCH.64 URZ, [UR4+0x30], UR14 ;  /* 0x0000300e04ff75b2 */ /* 0x0002220008000100 */
[----:B------:R1:W0:Y:S02]  /*0520*/  SYNCS.EXCH.64 URZ, [UR4+0x38], UR14 ;  /* 0x0000380e04ff75b2 */ /* 0x0002240008000100 */
[----:B-1----:R-:W-:Y:S01]  /*0530*/  NOP ;  /* 0x0000000000007918 */ /* 0x002fe20000000000 */
.L_x_0:
[----:B------:R-:W-:Y:S01]  /*0540*/  R2UR UR5, R68 ;  /* 0x00000000440572ca */ /* 0x000fe200000e0000 */
[----:B------:R-:W-:Y:S01]  /*0550*/  NOP ;  /* 0x0000000000007918 */ /* 0x000fe20000000000 */
[----:B------:R-:W-:Y:S01]  /*0560*/  UMOV UR6, 0x1 ;  /* 0x0000000100067882 */ /* 0x000fe20000000000 */
[----:B------:R-:W-:Y:S01]  /*0570*/  UMOV UR8, 0x80 ;  /* 0x0000008000087882 */ /* 0x000fe20000000000 */
[----:B------:R-:W1:Y:S01]  /*0580*/  S2UR UR12, SR_CgaCtaId ;  /* 0x00000000000c79c3 */ /* 0x000e620000008800 */
[----:B------:R-:W-:-:S07]  /*0590*/  LOP3.LUT R6, R3, 0x60, RZ, 0xc0, !PT ;  /* 0x0000006003067812 */ /* 0x000fce00078ec0ff */
[----:B------:R-:W5:Y:S01]  /*05a0*/  S2UR UR13, SR_CTAID.X ;  /* 0x00000000000d79c3 */ /* 0x000f620000002500 */
[----:B------:R-:W-:-:S03]  /*05b0*/  UISETP.NE.AND UP0, UPT, UR5, URZ, UPT ;  /* 0x000000ff0500728c */ /* 0x000fc6000bf05270 */
[----:B------:R-:W-:-:S08]  /*05c0*/  UMOV UR5, 0x400 ;  /* 0x0000040000057882 */ /* 0x000fd00000000000 */
[----:B------:R-:W-:-:S04]  /*05d0*/  @!UP0 UIADD3 UR6, UPT, UPT, -UR6, 0x100000, URZ ;  /* 0x0010000006068890 */ /* 0x000fc8000fffe1ff */
[----:B------:R-:W-:Y:S02]  /*05e0*/  @!UP0 USHF.L.U32 UR7, UR6, 0xb, URZ ;  /* 0x0000000b06078899 */ /* 0x000fe400080006ff */
[----:B------:R-:W-:Y:S01]  /*05f0*/  @!UP0 USHF.L.U32 UR6, UR6, 0x1, URZ ;  /* 0x0000000106068899 */ /* 0x000fe200080006ff */
[----:B0-2345:R-:W-:Y:S01]  /*0600*/  BAR.SYNC.DEFER_BLOCKING 0x0 ;  /* 0x0000000000007b1d */ /* 0x03dfe20000010000 */
[----:B------:R-:W-:-:S04]  /*0610*/  @!UP0 UIADD3 UR8, UPT, UPT, -UR8, 0x100000, URZ ;  /* 0x0010000008088890 */ /* 0x000fc8000fffe1ff */
[----:B------:R-:W-:Y:S02]  /*0620*/  @!UP0 USHF.L.U32 UR9, UR8, 0xb, URZ ;  /* 0x0000000b08098899 */ /* 0x000fe400080006ff */
[----:B------:R-:W-:Y:S02]  /*0630*/  @!UP0 USHF.L.U32 UR8, UR8, 0x1, URZ ;  /* 0x0000000108088899 */ /* 0x000fe400080006ff */
[----:B-1----:R-:W-:Y:S01]  /*0640*/  ULEA UR12, UR12, UR5, 0x18 ;  /* 0x000000050c0c7291 */ /* 0x002fe2000f8ec0ff */
[----:B------:R-:W0:Y:S02]  /*0650*/  FENCE.VIEW.ASYNC.S ;  /* 0x00000000000073c6 */ /* 0x000e240000000000 */
[----:B0-----:R-:W0:Y:S07]  /*0660*/  @!UP0 SYNCS.EXCH.64 URZ, [UR4+0x40], UR6 ;  /* 0x0000400604ff85b2 */ /* 0x001e2e0008000100 */
[----:B------:R1:W0:Y:S01]  /*0670*/  @!UP0 SYNCS.EXCH.64 URZ, [UR4+0x48], UR8 ;  /* 0x0000480804ff85b2 */ /* 0x0002220008000100 */
[----:B------:R-:W-:Y:S01]  /*0680*/  NOP ;  /* 0x0000000000007918 */ /* 0x000fe20000000000 */
[----:B-1----:R-:W1:Y:S02]  /*0690*/  LDCU UR4, c[0x0][0x444] ;  /* 0x00008880ff0477ac */ /* 0x002e640008000800 */
[----:B-1----:R-:W-:-:S02]  /*06a0*/  UIADD3 UR5, UPT, UPT, -UR4, URZ, URZ ;  /* 0x000000ff04057290 */ /* 0x002fc4000fffe1ff */
[----:B------:R-:W-:Y:S02]  /*06b0*/  UIADD3 UR7, UPT, UPT, UR4, -0x1, URZ ;  /* 0xffffffff04077890 */ /* 0x000fe4000fffe0ff */
[----:B------:R-:W-:Y:S02]  /*06c0*/  USHF.R.S32.HI UR5, URZ, 0x1f, UR5 ;  /* 0x0000001fff057899 */ /* 0x000fe40008011405 */
[----:B------:R-:W-:Y:S02]  /*06d0*/  USHF.R.S32.HI UR6, URZ, 0x1f, UR7 ;  /* 0x0000001fff067899 */ /* 0x000fe40008011407 */
[----:B------:R-:W-:Y:S02]  /*06e0*/  ULEA.HI UR5, UR5, -UR4, URZ, 0x6 ;  /* 0x8000000405057291 */ /* 0x000fe4000f8f30ff */
[----:B------:R-:W-:Y:S02]  /*06f0*/  UISETP.GT.AND UP1, UPT, UR4, URZ, UPT ;  /* 0x000000ff0400728c */ /* 0x000fe4000bf24270 */
[----:B------:R-:W-:-:S02]  /*0700*/  ULEA.HI UR6, UR6, UR7, URZ, 0x6 ;  /* 0x0000000706067291 */ /* 0x000fc4000f8f30ff */
[----:B------:R-:W-:Y:S02]  /*0710*/  USHF.R.S32.HI UR5, URZ, 0x6, UR5 ;  /* 0x00000006ff057899 */ /* 0x000fe40008011405 */
[----:B------:R-:W-:Y:S02]  /*0720*/  ULEA.HI.SX32 UR16, UR6, 0x1, 0x1a ;  /* 0x0000000106107891 */ /* 0x000fe4000f8fd2ff */
[----:B------:R-:W-:-:S07]  /*0730*/  UIADD3 UR5, UPT, UPT, -UR5, URZ, URZ ;  /* 0x000000ff05057290 */ /* 0x000fce000fffe1ff */
[----:B------:R-:W-:Y:S01]  /*0740*/  @!UP1 UMOV UR16, UR5 ;  /* 0x0000000500109c82 */ /* 0x000fe20008000000 */
[----:B0-----:R-:W-:Y:S08]  /*0750*/  BAR.SYNC.DEFER_BLOCKING 0x0 ;  /* 0x0000000000007b1d */ /* 0x001ff00000010000 */
[----:B------:R-:W-:Y:S06]  /*0760*/  BAR.SYNC.DEFER_BLOCKING 0x1, 0x80 ;  /* 0x0042000000007b1d */ /* 0x000fec0000010000 */
[----:B------:R-:W0:Y:S02]  /*0770*/  LDS R0, [UR12+0x50] ;  /* 0x0000500cff007984 */ /* 0x000e240008000800 */
[----:B0-----:R-:W-:Y:S01]  /*0780*/  R2UR UR15, R0 ;  /* 0x00000000000f72ca */ /* 0x001fe200000e0000 */
[----:B------:R-:W-:Y:S01]  /*0790*/  IMAD.U32 R0, R3, 0x10000, RZ ;  /* 0x0001000003007824 */ /* 0x000fe200078e00ff */
[----:B------:R-:W-:-:S13]  /*07a0*/  BRA.U UP0, `(.L_x_5) ;  /* 0x00000009002c7547 */ /* 0x000fda000b800000 */
[----:B------:R-:W-:Y:S01]  /*07b0*/  HFMA2 R2, -RZ, RZ, -0.0 , 0 ;  /* 0x80000000ff027431 */ /* 0x000fe200000001ff */
[----:B------:R-:W-:Y:S02]  /*07c0*/  USHF.L.U32 UR7, UR13, 0x7, URZ ;  /* 0x000000070d077899 */ /* 0x000fe400080006ff */
[----:B------:R-:W-:Y:S02]  /*07d0*/  UISETP.GE.AND UP0, UPT, UR16, 0x1, UPT ;  /* 0x000000011000788c */ /* 0x000fe4000bf06270 */
[----:B------:R-:W-:Y:S01]  /*07e0*/  USHF.L.U32 UR11, UR11, 0x8, URZ ;  /* 0x000000080b0b7899 */ /* 0x000fe200080006ff */
[----:B------:R-:W0:Y:S02]  /*07f0*/  SYNCS.PHASECHK.TRANS64.TRYWAIT P0, [UR12+0x48], R2 ;  /* 0x00004802ff0075a7 */ /* 0x000e24000800110c */
[----:B0-----:R-:W-:Y:S09]  /*0800*/  @!P0 BRA `(.L_x_6) ;  /* 0x0000001400608947 */ /* 0x001ff20003800000 */
.L_x_20:
[----:B------:R-:W-:Y:S05]  /*0810*/  BRA.U !UP0, `(.L_x_7) ;  /* 0x0000000508e87547 */ /* 0x000fea000b800000 */
[----:B------:R-:W1:Y:S01]  /*0820*/  LDCU.64 UR4, c[0x0][0x348] ;  /* 0x00006900ff0477ac */ /* 0x000e620008000a00 */
[----:B------:R-:W-:Y:S01]  /*0830*/  HFMA2 R4, -RZ, RZ, 0, -2 ;  /* 0x0000c000ff047431 */ /* 0x000fe200000001ff */
[----:B0-----:R-:W-:Y:S01]  /*0840*/  MOV R5, 0x1 ;  /* 0x0000000100057802 */ /* 0x001fe20000000f00 */
[----:B------:R-:W-:Y:S01]  /*0850*/  UISETP.LT.AND UP0, UPT, UR16, 0x2, UPT ;  /* 0x000000021000788c */ /* 0x000fe2000bf01270 */
[----:B------:R-:W-:Y:S01]  /*0860*/  UMOV UR18, URZ ;  /* 0x000000ff00127c82 */ /* 0x000fe20008000000 */
[----:B------:R-:W-:Y:S02]  /*0870*/  UMOV UR6, URZ ;  /* 0x000000ff00067c82 */ /* 0x000fe40008000000 */
[----:B------:R-:W-:-:S04]  /*0880*/  USEL UR14, UR16, 0x2, UP0 ;  /* 0x00000002100e7887 */ /* 0x000fc80008000000 */
[----:B------:R-:W-:Y:S02]  /*0890*/  UIADD3 UR19, UPT, UPT, -UR14, URZ, URZ ;  /* 0x000000ff0e137290 */ /* 0x000fe4000fffe1ff */
[----:B-1----:R-:W-:Y:S02]  /*08a0*/  UIADD3 UR24, UP1, UPT, UR4, 0x40, URZ ;  /* 0x0000004004187890 */ /* 0x002fe4000ff3e0ff */
[----:B------:R-:W-:Y:S02]  /*08b0*/  UIADD3 UR22, UP0, UPT, UR4, 0x100, URZ ;  /* 0x0000010004167890 */ /* 0x000fe4000ff1e0ff */
[----:B------:R-:W-:Y:S02]  /*08c0*/  UIADD3.X UR25, UPT, UPT, URZ, UR5, URZ, UP1, !UPT ;  /* 0x00000005ff197290 */ /* 0x000fe40008ffe4ff */
[----:B------:R-:W-:-:S12]  /*08d0*/  UIADD3.X UR23, UPT, UPT, URZ, UR5, URZ, UP0, !UPT ;  /* 0x00000005ff177290 */ /* 0x000fd800087fe4ff */
.L_x_9:
[----:B------:R-:W-:Y:S01]  /*08e0*/  ULEA UR5, UR18, UR12, 0x3 ;  /* 0x0000000c12057291 */ /* 0x000fe2000f8e18ff */
[----:B------:R-:W-:-:S08]  /*08f0*/  SHF.L.U32 R8, R5, 0x1f, RZ ;  /* 0x0000001f05087819 */ /* 0x000fd000000006ff */
[----:B0-----:R-:W0:Y:S02]  /*0900*/  SYNCS.PHASECHK.TRANS64.TRYWAIT P0, [UR5+0x20], R8 ;  /* 0x00002008ff0075a7 */ /* 0x001e240008001105 */
[----:B01----:R-:W-:Y:S05]  /*0910*/  @!P0 BRA `(.L_x_8) ;  /* 0x00000014003c8947 */ /* 0x003fea0003800000 */
.L_x_22:
[----:B------:R-:W-:Y:S01]  /*0920*/  ELECT P0, URZ, PT ;  /* 0x0000000000ff782f */ /* 0x000fe20003800000 */
[----:B------:R-:W-:Y:S02]  /*0930*/  ULEA UR8, UR18, UR17, 0xf ;  /* 0x0000001112087291 */ /* 0x000fe4000f8e78ff */
[----:B------:R-:W-:Y:S02]  /*0940*/  ULEA UR4, UR18, UR17, 0xe ;  /* 0x0000001112047291 */ /* 0x000fe4000f8e70ff */
[----:B------:R-:W-:Y:S01]  /*0950*/  UIADD3 UR8, UPT, UPT, UR8, 0x10000, URZ ;  /* 0x0001000008087890 */ /* 0x000fe2000fffe0ff */
[----:B------:R-:W-:Y:S01]  /*0960*/  UMOV UR10, UR6 ;  /* 0x00000006000a7c82 */ /* 0x000fe20008000000 */
[----:B------:R-:W-:Y:S01]  /*0970*/  UMOV UR9, UR5 ;  /* 0x0000000500097c82 */ /* 0x000fe20008000000 */
[----:B------:R-:W-:Y:S02]  /*0980*/  UIADD3 UR18, UPT, UPT, UR18, 0x1, URZ ;  /* 0x0000000112127890 */ /* 0x000fe4000fffe0ff */
[----:B------:R-:W-:-:S03]  /*0990*/  UIADD3 UR19, UPT, UPT, UR19, 0x1, URZ ;  /* 0x0000000113137890 */ /* 0x000fc6000fffe0ff */
[----:B------:R1:W-:Y:S01]  /*09a0*/  @P0 SYNCS.ARRIVE.TRANS64 RZ, [UR5], R4 ;  /* 0x00000004ffff09a7 */ /* 0x0003e20008000005 */
[----:B------:R2:W-:Y:S01]  /*09b0*/  UTMALDG.2D [UR4], [UR24], desc[URZ] ;  /* 0x0000ff04180075b4 */ /* 0x0005e20008009000 */
[----:B------:R-:W-:-:S04]  /*09c0*/  UISETP.NE.AND UP0, UPT, UR18, 0x4, UPT ;  /* 0x000000041200788c */ /* 0x000fc8000bf05270 */
[----:B------:R-:W-:Y:S02]  /*09d0*/  USEL UR18, UR18, URZ, UP0 ;  /* 0x000000ff12127287 */ /* 0x000fe40008000000 */
[----:B------:R-:W-:Y:S01]  /*09e0*/  USEL UR21, URZ, 0x1, UP0 ;  /* 0x00000001ff157887 */ /* 0x000fe20008000000 */
[----:B------:R1:W-:Y:S01]  /*09f0*/  UTMALDG.2D [UR8], [UR22], desc[URZ] ;  /* 0x0000ff08160075b4 */ /* 0x0003e20008009000 */
[----:B------:R-:W-:-:S04]  /*0a00*/  UISETP.NE.AND UP0, UPT, UR19, URZ, UPT ;  /* 0x000000ff1300728c */ /* 0x000fc8000bf05270 */
[----:B------:R-:W-:Y:S01]  /*0a10*/  LOP3.LUT R5, R5, UR21, RZ, 0x3c, !PT ;  /* 0x0000001505057c12 */ /* 0x000fe2000f8e3cff */
[----:B--2---:R-:W-:-:S04]  /*0a20*/  UIADD3 UR6, UPT, UPT, UR6, 0x40, URZ ;  /* 0x0000004006067890 */ /* 0x004fc8000fffe0ff */
[----:B------:R-:W-:Y:S08]  /*0a30*/  BRA.U UP0, `(.L_x_9) ;  /* 0xfffffffd00a87547 */ /* 0x000ff0000b83ffff */
[----:B------:R-:W-:-:S09]  /*0a40*/  UISETP.GE.AND UP0, UPT, UR16, 0x1, UPT ;  /* 0x000000011000788c */ /* 0x000fd2000bf06270 */
[----:B------:R-:W-:Y:S05]  /*0a50*/  BRA.U !UP0, `(.L_x_7) ;  /* 0x0000000508587547 */ /* 0x000fea000b800000 */
[----:B------:R-:W2:Y:S01]  /*0a60*/  LDCU.64 UR4, c[0x0][0x348] ;  /* 0x00006900ff0477ac */ /* 0x000ea20008000a00 */
[----:B-1----:R-:W-:Y:S01]  /*0a70*/  HFMA2 R4, -RZ, RZ, 0, 0 ;  /* 0x00000000ff047431 */ /* 0x002fe200000001ff */
[----:B------:R-:W-:Y:S01]  /*0a80*/  USHF.R.U32.HI UR19, URZ, 0x4, UR20 ;  /* 0x00000004ff137899 */ /* 0x000fe20008011614 */
[----:B------:R-:W-:Y:S01]  /*0a90*/  UMOV UR34, 0x8402010 ;  /* 0x0840201000227882 */ /* 0x000fe20000000000 */
[----:B------:R-:W-:Y:S02]  /*0aa0*/  UIADD3 UR20, UPT, UPT, UR17, 0x10000, URZ ;  /* 0x0001000011147890 */ /* 0x000fe4000fffe0ff */
[----:B------:R-:W-:Y:S02]  /*0ab0*/  USEL UR35, URZ, 0x4000, UP3 ;  /* 0x00004000ff237887 */ /* 0x000fe40009800000 */
[----:B------:R-:W-:Y:S02]  /*0ac0*/  USEL UR34, UR34, 0x8400010, !UP2 ;  /* 0x0840001022227887 */ /* 0x000fe4000d000000 */
[----:B------:R-:W-:-:S02]  /*0ad0*/  USHF.R.U32.HI UR20, URZ, 0x4, UR20 ;  /* 0x00000004ff147899 */ /* 0x000fc40008011614 */
[----:B------:R-:W-:Y:S02]  /*0ae0*/  UIADD3 UR35, UPT, UPT, UR35, UR34, URZ ;  /* 0x0000002223237290 */ /* 0x000fe4000fffe0ff */
[----:B------:R-:W-:Y:S02]  /*0af0*/  ULOP3.LUT UR19, UR19, 0x3fc8, URZ, 0xc0, !UPT ;  /* 0x00003fc813137892 */ /* 0x000fe4000f8ec0ff */
[----:B--2---:R-:W-:Y:S02]  /*0b00*/  UIADD3 UR32, UP1, UPT, UR4, 0x40, URZ ;  /* 0x0000004004207890 */ /* 0x004fe4000ff3e0ff */
[----:B------:R-:W-:Y:S02]  /*0b10*/  UIADD3 UR30, UP0, UPT, UR4, 0x100, URZ ;  /* 0x00000100041e7890 */ /* 0x000fe4000ff1e0ff */
[----:B------:R-:W-:Y:S02]  /*0b20*/  ULOP3.LUT UR20, UR20, 0x3fc8, URZ, 0xc0, !UPT ;  /* 0x00003fc814147892 */ /* 0x000fe4000f8ec0ff */
[----:B------:R-:W-:-:S02]  /*0b30*/  UIADD3 UR22, UPT, UPT, -UR16, URZ, URZ ;  /* 0x000000ff10167290 */ /* 0x000fc4000fffe1ff */
[----:B------:R-:W-:Y:S02]  /*0b40*/  ULOP3.LUT UR19, UR19, 0x10000, URZ, 0xfc, !UPT ;  /* 0x0001000013137892 */ /* 0x000fe4000f8efcff */
[----:B------:R-:W-:Y:S02]  /*0b50*/  UIADD3.X UR33, UPT, UPT, URZ, UR5, URZ, UP1, !UPT ;  /* 0x00000005ff217290 */ /* 0x000fe40008ffe4ff */
[----:B------:R-:W-:Y:S02]  /*0b60*/  UIADD3.X UR31, UPT, UPT, URZ, UR5, URZ, UP0, !UPT ;  /* 0x00000005ff1f7290 */ /* 0x000fe400087fe4ff */
[----:B------:R-:W-:Y:S01]  /*0b70*/  ULOP3.LUT UR20, UR20, 0x10000, URZ, 0xfc, !UPT ;  /* 0x0001000014147892 */ /* 0x000fe2000f8efcff */
[----:B------:R-:W-:Y:S01]  /*0b80*/  UMOV UR23, UR14 ;  /* 0x0000000e00177c82 */ /* 0x000fe20008000000 */
[----:B------:R-:W-:Y:S01]  /*0b90*/  UMOV UR21, URZ ;  /* 0x000000ff00157c82 */ /* 0x000fe20008000000 */
[----:B------:R-:W-:Y:S01]  /*0ba0*/  UMOV UR34, URZ ;  /* 0x000000ff00227c82 */ /* 0x000fe20008000000 */
[----:B------:R-:W-:Y:S01]  /*0bb0*/  UMOV UR28, URZ ;  /* 0x000000ff001c7c82 */ /* 0x000fe20008000000 */
[----:B------:R-:W-:Y:S01]  /*0bc0*/  UMOV UR29, UR35 ;  /* 0x00000023001d7c82 */ /* 0x000fe20008000000 */
[----:B------:R-:W-:Y:S01]  /*0bd0*/  UMOV UR26, URZ ;  /* 0x000000ff001a7c82 */ /* 0x000fe20008000000 */
[----:B------:R-:W-:Y:S01]  /*0be0*/  UMOV UR27, UR35 ;  /* 0x00000023001b7c82 */ /* 0x000fe20008000000 */
[----:B------:R-:W-:Y:S01]  /*0bf0*/  UMOV UR24, URZ ;  /* 0x000000ff00187c82 */ /* 0x000fe20008000000 */
[----:B------:R-:W-:-:S05]  /*0c00*/  UMOV UR25, UR35 ;  /* 0x0000002300197c82 */ /* 0x000fca0008000000 */
.L_x_13:
[----:B------:R-:W-:Y:S09]  /*0c10*/  UISETP.GE.U32.AND UP0, UPT, UR14, UR16, UPT ;  /* 0x000000100e00728c */ /* 0x000ff2000bf06070 */
[----:B--2---:R-:W-:Y:S05]  /*0c20*/  BRA.U UP0, `(.L_x_10) ;  /* 0x0000000100547547 */ /* 0x004fea000b800000 */
[----:B------:R-:W-:Y:S01]  /*0c30*/  ULEA UR5, UR18, UR12, 0x3 ;  /* 0x0000000c12057291 */ /* 0x000fe2000f8e18ff */
[----:B0-----:R-:W-:Y:S08]  /*0c40*/  SHF.L.U32 R9, R5, 0x1f, RZ ;  /* 0x0000001f05097819 */ /* 0x001ff000000006ff */
[----:B------:R-:W0:Y:S02]  /*0c50*/  SYNCS.PHASECHK.TRANS64.TRYWAIT P0, [UR5+0x20], R9 ;  /* 0x00002009ff0075a7 */ /* 0x000e240008001105 */
[----:B0-----:R-:W-:Y:S05]  /*0c60*/  @!P0 BRA `(.L_x_11) ;  /* 0x0000001000848947 */ /* 0x001fea0003800000 */
.L_x_24:
[----:B------:R-:W-:Y:S01]  /*0c70*/  ELECT P0, URZ, PT ;  /* 0x0000000000ff782f */ /* 0x000fe20003800000 */
[----:B------:R-:W-:Y:S02]  /*0c80*/  USHF.L.U32 UR6, UR23, 0x6, URZ ;  /* 0x0000000617067899 */ /* 0x000fe400080006ff */
[----:B------:R-:W-:Y:S02]  /*0c90*/  ULEA UR4, UR18, UR17, 0xe ;  /* 0x0000001112047291 */ /* 0x000fe4000f8e70ff */
[----:B------:R-:W-:Y:S01]  /*0ca0*/  ULEA UR8, UR18, UR17, 0xf ;  /* 0x0000001112087291 */ /* 0x000fe2000f8e78ff */
[----:B------:R-:W-:Y:S02]  /*0cb0*/  UMOV UR9, UR5 ;  /* 0x0000000500097c82 */ /* 0x000fe40008000000 */
[----:B------:R-:W-:Y:S01]  /*0cc0*/  UMOV UR10, UR6 ;  /* 0x00000006000a7c82 */ /* 0x000fe20008000000 */
[----:B------:R-:W-:Y:S02]  /*0cd0*/  UIADD3 UR8, UPT, UPT, UR8, 0x10000, URZ ;  /* 0x0001000008087890 */ /* 0x000fe4000fffe0ff */
[----:B------:R-:W-:Y:S02]  /*0ce0*/  UIADD3 UR18, UPT, UPT, UR18, 0x1, URZ ;  /* 0x0000000112127890 */ /* 0x000fe4000fffe0ff */
[----:B0-----:R-:W-:Y:S01]  /*0cf0*/  @P0 IMAD.MOV.U32 R2, RZ, RZ, 0xc000 ;  /* 0x0000c000ff020424 */ /* 0x001fe200078e00ff */
[----:B------:R-:W-:Y:S02]  /*0d00*/  UIADD3 UR23, UPT, UPT, UR23, 0x1, URZ ;  /* 0x0000000117177890 */ /* 0x000fe4000fffe0ff */
[----:B------:R-:W-:Y:S01]  /*0d10*/  UISETP.NE.AND UP0, UPT, UR18, 0x4, UPT ;  /* 0x000000041200788c */ /* 0x000fe2000bf05270 */
[----:B------:R1:W-:Y:S01]  /*0d20*/  @P0 SYNCS.ARRIVE.TRANS64 RZ, [UR5], R2 ;  /* 0x00000002ffff09a7 */ /* 0x0003e20008000005 */
[----:B------:R1:W-:Y:S02]  /*0d30*/  UTMALDG.2D [UR4], [UR32], desc[URZ] ;  /* 0x0000ff04200075b4 */ /* 0x0003e40008009000 */
[----:B------:R-:W-:Y:S02]  /*0d40*/  USEL UR36, URZ, 0x1, UP0 ;  /* 0x00000001ff247887 */ /* 0x000fe40008000000 */
[----:B------:R-:W-:Y:S01]  /*0d50*/  USEL UR18, UR18, URZ, UP0 ;  /* 0x000000ff12127287 */ /* 0x000fe20008000000 */
[----:B------:R1:W-:Y:S03]  /*0d60*/  UTMALDG.2D [UR8], [UR30], desc[URZ] ;  /* 0x0000ff081e0075b4 */ /* 0x0003e60008009000 */
[----:B------:R-:W-:Y:S08]  /*0d70*/  LOP3.LUT R5, R5, UR36, RZ, 0x3c, !PT ;  /* 0x0000002405057c12 */ /* 0x000ff0000f8e3cff */
.L_x_10:
[----:B-1----:R-:W-:Y:S01]  /*0d80*/  ULEA UR4, UR21, UR12, 0x3 ;  /* 0x0000000c15047291 */ /* 0x002fe2000f8e18ff */
[----:B0-----:R-:W-:Y:S08]  /*0d90*/  SHF.L.U32 R9, R4, 0x1f, RZ ;  /* 0x0000001f04097819 */ /* 0x001ff000000006ff */
[----:B------:R-:W0:Y:S02]  /*0da0*/  SYNCS.PHASECHK.TRANS64.TRYWAIT P0, [UR4], R9 ;  /* 0x00000009ff0075a7 */ /* 0x000e240008001104 */
[----:B0-----:R-:W-:Y:S05]  /*0db0*/  @!P0 BRA `(.L_x_12) ;  /* 0x00000010004c8947 */ /* 0x001fea0003800000 */
.L_x_26:
[----:B------:R-:W-:Y:S02]  /*0dc0*/  ULEA UR36, UR21, UR20, 0xb ;  /* 0x0000001415247291 */ /* 0x000fe4000f8e58ff */
[----:B------:R-:W-:Y:S02]  /*0dd0*/  ULEA UR8, UR21, UR19, 0xa ;  /* 0x0000001315087291 */ /* 0x000fe4000f8e50ff */
[----:B------:R-:W-:Y:S02]  /*0de0*/  UIADD3 UR48, UPT, UPT, UR36, 0x2, URZ ;  /* 0x0000000224307890 */ /* 0x000fe4000fffe0ff */
        /* <DEDUP_REMOVED lines=8> */
[----:B------:R-:W-:Y:S02]  /*0e70*/  UISETP.NE.AND UP0, UPT, UR22, URZ, UPT ;  /* 0x000000ff1600728c */ /* 0x000fe4000bf05270 */
[----:B------:R-:W-:Y:S02]  /*0e80*/  UISETP.NE.AND UP1, UPT, UR21, 0x4, UPT ;  /* 0x000000041500788c */ /* 0x000fe4000bf25270 */
[----:B------:R-:W-:Y:S02]  /*0e90*/  UIADD3 UR14, UPT, UPT, UR14, 0x1, URZ ;  /* 0x000000010e0e7890 */ /* 0x000fe4000fffe0ff */
[----:B------:R-:W-:Y:S02]  /*0ea0*/  USEL UR5, URZ, 0x1, UP1 ;  /* 0x00000001ff057887 */ /* 0x000fe40008800000 */
[----:B------:R-:W-:Y:S01]  /*0eb0*/  USEL UR21, UR21, URZ, UP1 ;  /* 0x000000ff15157287 */ /* 0x000fe20008800000 */
[----:B------:R-:W-:Y:S01]  /*0ec0*/  UMOV UR37, 0x40004040 ;  /* 0x4000404000257882 */ /* 0x000fe20000000000 */
[----:B------:R-:W-:Y:S01]  /*0ed0*/  UMOV UR9, 0x40004040 ;  /* 0x4000404000097882 */ /* 0x000fe20000000000 */
[----:B------:R-:W-:Y:S01]  /*0ee0*/  UMOV UR49, 0x40004040 ;  /* 0x4000404000317882 */ /* 0x000fe20000000000 */
[----:B------:R2:W-:Y:S01]  /*0ef0*/  UTCHMMA gdesc[UR8], gdesc[UR36], tmem[UR15], tmem[UR34], idesc[UR35], UP4 ;  /* 0x00ff2224080075ea */ /* 0x0005e2000a00000f */
[----:B------:R-:W-:Y:S01]  /*0f00*/  UPLOP3.LUT UP4, UPT, UPT, UPT, UPT, 0x80, 0x8 ;  /* 0x000000000008789c */ /* 0x000fe20003f8f070 */
[----:B------:R-:W-:Y:S01]  /*0f10*/  LOP3.LUT R4, R4, UR5, RZ, 0x3c, !PT ;  /* 0x0000000504047c12 */ /* 0x000fe2000f8e3cff */
[----:B------:R-:W-:Y:S01]  /*0f20*/  UMOV UR47, 0x40004040 ;  /* 0x40004040002f7882 */ /* 0x000fe20000000000 */
[----:B------:R-:W-:Y:S01]  /*0f30*/  UMOV UR45, 0x40004040 ;  /* 0x40004040002d7882 */ /* 0x000fe20000000000 */
[----:B------:R-:W-:Y:S01]  /*0f40*/  UMOV UR43, 0x40004040 ;  /* 0x40004040002b7882 */ /* 0x000fe20000000000 */
[----:B------:R2:W-:Y:S01]  /*0f50*/  UTCHMMA gdesc[UR46], gdesc[UR48], tmem[UR15], tmem[UR28], idesc[UR29], UPT ;  /* 0x00ff1c302e0075ea */ /* 0x0005e2000b80000f */
[----:B------:R-:W-:Y:S01]  /*0f60*/  UMOV UR41, 0x40004040 ;  /* 0x4000404000297882 */ /* 0x000fe20000000000 */
[----:B------:R-:W-:Y:S01]  /*0f70*/  UMOV UR39, 0x40004040 ;  /* 0x4000404000277882 */ /* 0x000fe20000000000 */
[----:B------:R2:W-:Y:S01]  /*0f80*/  UTCHMMA gdesc[UR42], gdesc[UR44], tmem[UR15], tmem[UR26], idesc[UR27], UPT ;  /* 0x00ff1a2c2a0075ea */ /* 0x0005e2000b80000f */
[----:B------:R2:W-:Y:S01]  /*0f90*/  UTCHMMA gdesc[UR38], gdesc[UR40], tmem[UR15], tmem[UR24], idesc[UR25], UPT ;  /* 0x00ff1828260075ea */ /* 0x0005e2000b80000f */
[----:B------:R2:W-:Y:S01]  /*0fa0*/  UTCBAR [UR4], URZ ;  /* 0x000000ff040073e9 */ /* 0x0005e200080000ff */
[----:B------:R-:W-:Y:S05]  /*0fb0*/  BRA.U UP0, `(.L_x_13) ;  /* 0xfffffffd00147547 */ /* 0x000fea000b83ffff */
.L_x_7:
[----:B--2---:R-:W2:Y:S01]  /*0fc0*/  S2UR UR4, SR_CgaCtaId ;  /* 0x00000000000479c3 */ /* 0x004ea20000008800 */
[----:B------:R-:W-:Y:S01]  /*0fd0*/  UIADD3 UR6, UPT, UPT, UR12, 0x40, URZ ;  /* 0x000000400c067890 */ /* 0x000fe2000fffe0ff */
[----:B0-----:R-:W-:Y:S01]  /*0fe0*/  HFMA2 R2, -RZ, RZ, 0, 5.9604644775390625e-08 ;  /* 0x00000001ff027431 */ /* 0x001fe200000001ff */
[----:B------:R-:W-:-:S05]  /*0ff0*/  ELECT P0, URZ, PT ;  /* 0x0000000000ff782f */ /* 0x000fca0003800000 */
[----:B------:R-:W-:Y:S02]  /*1000*/  UVIRTCOUNT.DEALLOC.SMPOOL 0x80 ;  /* 0x000000800000784c */ /* 0x000fe40000000000 */
[----:B------:R0:W-:Y:S01]  /*1010*/  UTCBAR [UR6], URZ ;  /* 0x000000ff060073e9 */ /* 0x0001e200080000ff */
[----:B------:R-:W-:Y:S02]  /*1020*/  UMOV UR5, 0x40 ;  /* 0x0000004000057882 */ /* 0x000fe40000000000 */
[----:B--2---:R-:W-:-:S09]  /*1030*/  ULEA UR4, UR4, UR5, 0x18 ;  /* 0x0000000504047291 */ /* 0x004fd2000f8ec0ff */
[----:B------:R0:W-:Y:S01]  /*1040*/  @P0 STS.U8 [UR4], R2 ;  /* 0x00000002ff000988 */ /* 0x0001e20008000004 */
[----:B------:R-:W-:Y:S02]  /*1050*/  NOP ;  /* 0x0000000000007918 */ /* 0x000fe40000000000 */
.L_x_5:
[----:B------:R-:W2:Y:S01]  /*1060*/  SYNCS.PHASECHK.TRANS64.TRYWAIT P2, [UR12+0x40], RZ ;  /* 0x000040ffff0075a7 */ /* 0x000ea2000804110c */
[----:B0-----:R-:W0:Y:S01]  /*1070*/  S2R R2, SR_CTAID.X ;  /* 0x0000000000027919 */ /* 0x001e220000002500 */
[----:B------:R-:W-:Y:S01]  /*1080*/  USHF.L.U32 UR13, UR13, 0x7, URZ ;  /* 0x000000070d0d7899 */ /* 0x000fe200080006ff */
[----:B------:R-:W-:Y:S01]  /*1090*/  LOP3.LUT R0, R0, 0x600000, RZ, 0xc0, !PT ;  /* 0x0060000000007812 */ /* 0x000fe200078ec0ff */
[----:B------:R-:W3:Y:S04]  /*10a0*/  LDCU.64 UR4, c[0x0][0x518] ;  /* 0x0000a300ff0477ac */ /* 0x000ee80008000a00 */
[----:B-1----:R-:W-:Y:S01]  /*10b0*/  IMAD.U32 R4, RZ, RZ, UR13 ;  /* 0x0000000dff047e24 */ /* 0x002fe2000f8e00ff */
[----:B------:R-:W1:Y:S04]  /*10c0*/  LDCU.64 UR6, c[0x0][0x358] ;  /* 0x00006b00ff0677ac */ /* 0x000e680008000a00 */
[----:B------:R-:W-:-:S02]  /*10d0*/  LOP3.LUT R5, R4, 0x1f, R3, 0xf8, !PT ;  /* 0x0000001f04057812 */ /* 0x000fc400078ef803 */
[----:B------:R-:W4:Y:S02]  /*10e0*/  S2R R3, SR_CTAID.Y ;  /* 0x0000000000037919 */ /* 0x000f240000002600 */
[----:B------:R-:W-:-:S05]  /*10f0*/  IADD3 R6, P0, PT, R6, R5, RZ ;  /* 0x0000000506067210 */ /* 0x000fca0007f1e0ff */
[----:B---3--:R-:W-:Y:S01]  /*1100*/  IMAD.WIDE.U32 R8, R6, UR4, RZ ;  /* 0x0000000406087c25 */ /* 0x008fe2000f8e00ff */
[----:B0-----:R-:W-:Y:S02]  /*1110*/  LEA.HI.X R2, R2, RZ, RZ, 0x7, P0 ;  /* 0x000000ff02027211 */ /* 0x001fe400000f3cff */
[----:B------:R-:W-:-:S03]  /*1120*/  IADD3 R4, P0, PT, R8, R8, RZ ;  /* 0x0000000808047210 */ /* 0x000fc60007f1e0ff */
[----:B------:R-:W-:-:S04]  /*1130*/  IMAD R5, R2, UR4, RZ ;  /* 0x0000000402057c24 */ /* 0x000fc8000f8e02ff */
[----:B------:R-:W-:Y:S01]  /*1140*/  IMAD R5, R6, UR5, R5 ;  /* 0x0000000506057c24 */ /* 0x000fe2000f8e0205 */
[----:B------:R-:W0:Y:S03]  /*1150*/  LDCU.64 UR4, c[0x0][0x508] ;  /* 0x0000a100ff0477ac */ /* 0x000e260008000a00 */
[----:B------:R-:W-:-:S04]  /*1160*/  IMAD.IADD R5, R9, 0x1, R5 ;  /* 0x0000000109057824 */ /* 0x000fc800078e0205 */
[----:B------:R-:W-:Y:S02]  /*1170*/  IMAD.X R5, R5, 0x1, R5, P0 ;  /* 0x0000000105057824 */ /* 0x000fe400000e0605 */
[----:B----4-:R-:W-:-:S03]  /*1180*/  IMAD.WIDE.U32 R4, R3, 0x200, R4 ;  /* 0x0000020003047825 */ /* 0x010fc600078e0004 */
[----:B0-----:R-:W-:-:S04]  /*1190*/  IADD3 R2, P1, PT, R4, UR4, RZ ;  /* 0x0000000404027c10 */ /* 0x001fc8000ff3e0ff */
[----:B------:R-:W-:Y:S01]  /*11a0*/  IADD3 R2, P0, PT, R2, 0x40, RZ ;  /* 0x0000004002027810 */ /* 0x000fe20007f1e0ff */
[----:B-12---:R-:W-:-:S12]  /*11b0*/  @!P2 BRA `(.L_x_14) ;  /* 0x0000000c0068a947 */ /* 0x006fd80003800000 */
.L_x_28:
[----:B------:R-:W-:Y:S02]  /*11c0*/  IADD3 R0, PT, PT, R0, UR15, RZ ;  /* 0x0000000f00007c10 */ /* 0x000fe4000fffe0ff */
[----:B0-----:R-:W-:Y:S01]  /*11d0*/  IADD3.X R3, PT, PT, RZ, UR5, R5, P0, P1 ;  /* 0x00000005ff037c10 */ /* 0x001fe200087e2405 */
[----:B------:R-:W-:-:S06]  /*11e0*/  UMOV UR5, URZ ;  /* 0x000000ff00057c82 */ /* 0x000fcc0008000000 */
.L_x_15:
[C---:B------:R-:W-:Y:S01]  /*11f0*/  R2UR UR4, R0.reuse ;  /* 0x00000000000472ca */ /* 0x040fe200000e0000 */
[----:B------:R-:W-:Y:S01]  /*1200*/  IMAD.MOV.U32 R70, RZ, RZ, R2 ;  /* 0x000000ffff467224 */ /* 0x000fe200078e0002 */
[----:B------:R-:W-:Y:S01]  /*1210*/  UIADD3 UR5, UPT, UPT, UR5, 0x1, URZ ;  /* 0x0000000105057890 */ /* 0x000fe2000fffe0ff */
[----:B------:R-:W-:Y:S02]  /*1220*/  IMAD.MOV.U32 R71, RZ, RZ, R3 ;  /* 0x000000ffff477224 */ /* 0x000fe400078e0003 */
[----:B------:R-:W-:Y:S01]  /*1230*/  VIADD R0, R0, 0x40 ;  /* 0x0000004000007836 */ /* 0x000fe20000000000 */
[----:B------:R-:W-:-:S07]  /*1240*/  UISETP.NE.AND UP0, UPT, UR5, 0x4, UPT ;  /* 0x000000040500788c */ /* 0x000fce000bf05270 */
[----:B------:R-:W0:Y:S02]  /*1250*/  LDTM.x64 R4, tmem[UR4] ;  /* 0x00000004000479ee */ /* 0x000e240008340000 */
[----:B0-----:R-:W-:Y:S02]  /*1260*/  F2FP.F16.F32.PACK_AB R4, R4, R5 ;  /* 0x000000050404723e */ /* 0x001fe400000000ff */
[----:B------:R-:W-:Y:S02]  /*1270*/  F2FP.F16.F32.PACK_AB R8, R8, R9 ;  /* 0x000000090808723e */ /* 0x000fe400000000ff */
[----:B------:R-:W-:Y:S01]  /*1280*/  PRMT R5, R4, 0x7632, R5 ;  /* 0x0000763204057816 */ /* 0x000fe20000000005 */
[----:B------:R0:W-:Y:S01]  /*1290*/  STG.E.U16 desc[UR6][R70.64+-0x3e], R4 ;  /* 0xffffc20446007986 */ /* 0x0001e2000c101506 */
[----:B------:R-:W-:Y:S02]  /*12a0*/  F2FP.F16.F32.PACK_AB R14, R14, R15 ;  /* 0x0000000f0e0e723e */ /* 0x000fe400000000ff */
[----:B------:R-:W-:Y:S01]  /*12b0*/  F2FP.F16.F32.PACK_AB R16, R16, R17 ;  /* 0x000000111010723e */ /* 0x000fe200000000ff */
[----:B------:R1:W-:Y:S01]  /*12c0*/  STG.E.U16 desc[UR6][R70.64+-0x40], R5 ;  /* 0xffffc00546007986 */ /* 0x0003e2000c101506 */
[----:B------:R-:W-:-:S02]  /*12d0*/  F2FP.F16.F32.PACK_AB R34, R34, R35 ;  /* 0x000000232222723e */ /* 0x000fc400000000ff */
[----:B------:R-:W-:Y:S01]  /*12e0*/  PRMT R35, R8, 0x7632, R35 ;  /* 0x0000763208237816 */ /* 0x000fe20000000023 */
[----:B------:R-:W-:Y:S01]  /*12f0*/  STG.E.U16 desc[UR6][R70.64+-0x36], R8 ;  /* 0xffffca0846007986 */ /* 0x000fe2000c101506 */
[----:B------:R-:W-:Y:S02]  /*1300*/  F2FP.F16.F32.PACK_AB R18, R18, R19 ;  /* 0x000000131212723e */ /* 0x000fe400000000ff */
[----:B------:R-:W-:Y:S01]  /*1310*/  F2FP.F16.F32.PACK_AB R24, R24, R25 ;  /* 0x000000191818723e */ /* 0x000fe200000000ff */
[----:B------:R2:W-:Y:S01]  /*1320*/  STG.E.U16 desc[UR6][R70.64+-0x38], R35 ;  /* 0xffffc82346007986 */ /* 0x0005e2000c101506 */
[----:B------:R-:W-:Y:S02]  /*1330*/  F2FP.F16.F32.PACK_AB R26, R26, R27 ;  /* 0x0000001b1a1a723e */ /* 0x000fe400000000ff */
[----:B------:R-:W-:Y:S01]  /*1340*/  F2FP.F16.F32.PACK_AB R28, R28, R29 ;  /* 0x0000001d1c1c723e */ /* 0x000fe200000000ff */
[----:B------:R-:W-:Y:S01]  /*1350*/  STG.E.U16 desc[UR6][R70.64+-0x2a], R14 ;  /* 0xffffd60e46007986 */ /* 0x000fe2000c101506 */
[----:B------:R-:W-:-:S02]  /*1360*/  F2FP.F16.F32.PACK_AB R36, R36, R37 ;  /* 0x000000252424723e */ /* 0x000fc400000000ff */
[----:B------:R-:W-:Y:S01]  /*1370*/  F2FP.F16.F32.PACK_AB R10, R10, R11 ;  /* 0x0000000b0a0a723e */ /* 0x000fe200000000ff */
[----:B------:R-:W-:Y:S01]  /*1380*/  STG.E.U16 desc[UR6][R70.64+-0x26], R16 ;  /* 0xffffda1046007986 */ /* 0x000fe2000c101506 */
[----:B------:R-:W-:Y:S02]  /*1390*/  F2FP.F16.F32.PACK_AB R38, R38, R39 ;  /* 0x000000272626723e */ /* 0x000fe400000000ff */
[----:B------:R-:W-:Y:S01]  /*13a0*/  F2FP.F16.F32.PACK_AB R44, R44, R45 ;  /* 0x0000002d2c2c723e */ /* 0x000fe200000000ff */
[----:B------:R-:W-:Y:S01]  /*13b0*/  STG.E.U16 desc[UR6][R70.64+-0x32], R10 ;  /* 0xffffce0a46007986 */ /* 0x000fe2000c101506 */
[----:B------:R-:W-:Y:S02]  /*13c0*/  F2FP.F16.F32.PACK_AB R46, R46, R47 ;  /* 0x0000002f2e2e723e */ /* 0x000fe400000000ff */
[----:B0-----:R-:W-:Y:S01]  /*13d0*/  PRMT R4, R14, 0x7632, R4 ;  /* 0x000076320e047816 */ /* 0x001fe20000000004 */
[----:B------:R-:W-:Y:S01]  /*13e0*/  STG.E.U16 desc[UR6][R70.64+-0x22], R18 ;  /* 0xffffde1246007986 */ /* 0x000fe2000c101506 */
[----:B------:R-:W-:-:S02]  /*13f0*/  PRMT R2, R10, 0x7632, R2 ;  /* 0x000076320a027816 */ /* 0x000fc40000000002 */
[----:B-1----:R-:W-:Y:S01]  /*1400*/  PRMT R5, R16, 0x7632, R5 ;  /* 0x0000763210057816 */ /* 0x002fe20000000005 */
[----:B------:R0:W-:Y:S01]  /*1410*/  STG.E.U16 desc[UR6][R70.64+-0x2c], R4 ;  /* 0xffffd40446007986 */ /* 0x0001e2000c101506 */
[----:B------:R-:W-:Y:S02]  /*1420*/  F2FP.F16.F32.PACK_AB R12, R12, R13 ;  /* 0x0000000d0c0c723e */ /* 0x000fe400000000ff */
[----:B------:R-:W-:Y:S01]  /*1430*/  F2FP.F16.F32.PACK_AB R20, R20, R21 ;  /* 0x000000151414723e */ /* 0x000fe200000000ff */
[----:B------:R1:W-:Y:S01]  /*1440*/  STG.E.U16 desc[UR6][R70.64+-0x28], R5 ;  /* 0xffffd80546007986 */ /* 0x0003e2000c101506 */
[----:B------:R-:W-:Y:S02]  /*1450*/  PRMT R3, R12, 0x7632, R3 ;  /* 0x000076320c037816 */ /* 0x000fe40000000003 */
[----:B--2---:R-:W-:Y:S01]  /*1460*/  PRMT R35, R18, 0x7632, R35 ;  /* 0x0000763212237816 */ /* 0x004fe20000000023 */
[----:B------:R2:W-:Y:S01]  /*1470*/  STG.E.U16 desc[UR6][R70.64+-0x34], R2 ;  /* 0xffffcc0246007986 */ /* 0x0005e2000c101506 */
[----:B------:R-:W-:-:S02]  /*1480*/  F2FP.F16.F32.PACK_AB R48, R48, R49 ;  /* 0x000000313030723e */ /* 0x000fc400000000ff */
[----:B------:R-:W-:Y:S01]  /*1490*/  F2FP.F16.F32.PACK_AB R54, R54, R55 ;  /* 0x000000373636723e */ /* 0x000fe200000000ff */
[----:B------:R3:W-:Y:S01]  /*14a0*/  STG.E.U16 desc[UR6][R70.64+-0x24], R35 ;  /* 0xffffdc2346007986 */ /* 0x0007e2000c101506 */
        /* <DEDUP_REMOVED lines=10> */
[----:B0-----:R-:W-:Y:S01]  /*1550*/  PRMT R4, R24, 0x7632, R4 ;  /* 0x0000763218047816 */ /* 0x001fe20000000004 */
[----:B------:R-:W-:Y:S01]  /*1560*/  STG.E.U16 desc[UR6][R70.64+-0x1e], R20 ;  /* 0xffffe21446007986 */ /* 0x000fe2000c101506 */
[----:B------:R-:W-:Y:S02]  /*1570*/  F2FP.F16.F32.PACK_AB R32, R32, R33 ;  /* 0x000000212020723e */ /* 0x000fe400000000ff */
[----:B-1----:R-:W-:Y:S01]  /*1580*/  PRMT R5, R26, 0x7632, R5 ;  /* 0x000076321a057816 */ /* 0x002fe20000000005 */
[----:B------:R0:W-:Y:S01]  /*1590*/  STG.E.U16 desc[UR6][R70.64+-0x18], R4 ;  /* 0xffffe80446007986 */ /* 0x0001e2000c101506 */
[----:B------:R-:W-:-:S02]  /*15a0*/  F2FP.F16.F32.PACK_AB R40, R40, R41 ;  /* 0x000000292828723e */ /* 0x000fc400000000ff */
[----:B--2---:R-:W-:Y:S01]  /*15b0*/  PRMT R2, R20, 0x7632, R2 ;  /* 0x0000763214027816 */ /* 0x004fe20000000002 */
[----:B------:R1:W-:Y:S01]  /*15c0*/  STG.E.U16 desc[UR6][R70.64+-0x14], R5 ;  /* 0xffffec0546007986 */ /* 0x0003e2000c101506 */
[----:B------:R-:W-:Y:S02]  /*15d0*/  F2FP.F16.F32.PACK_AB R42, R42, R43 ;  /* 0x0000002b2a2a723e */ /* 0x000fe400000000ff */
[----:B---3--:R-:W-:Y:S01]  /*15e0*/  PRMT R35, R28, 0x7632, R35 ;  /* 0x000076321c237816 */ /* 0x008fe20000000023 */
[----:B------:R2:W-:Y:S01]  /*15f0*/  STG.E.U16 desc[UR6][R70.64+-0x20], R2 ;  /* 0xffffe00246007986 */ /* 0x0005e2000c101506 */
[----:B------:R-:W-:Y:S02]  /*1600*/  F2FP.F16.F32.PACK_AB R50, R50, R51 ;  /* 0x000000333232723e */ /* 0x000fe400000000ff */
[----:B----4-:R-:W-:Y:S01]  /*1610*/  PRMT R3, R22, 0x7632, R3 ;  /* 0x0000763216037816 */ /* 0x010fe20000000003 */
[----:B------:R3:W-:Y:S01]  /*1620*/  STG.E.U16 desc[UR6][R70.64+-0x10], R35 ;  /* 0xfffff02346007986 */ /* 0x0007e2000c101506 */
[----:B------:R-:W-:-:S02]  /*1630*/  F2FP.F16.F32.PACK_AB R52, R52, R53 ;  /* 0x000000353434723e */ /* 0x000fc400000000ff */
[----:B------:R-:W-:Y:S01]  /*1640*/  F2FP.F16.F32.PACK_AB R60, R60, R61 ;  /* 0x0000003d3c3c723e */ /* 0x000fe200000000ff */
[----:B------:R4:W-:Y:S01]  /*1650*/  STG.E.U16 desc[UR6][R70.64+-0x1c], R3 ;  /* 0xffffe40346007986 */ /* 0x0009e2000c101506 */
[----:B------:R-:W-:Y:S02]  /*1660*/  F2FP.F16.F32.PACK_AB R62, R62, R63 ;  /* 0x0000003f3e3e723e */ /* 0x000fe400000000ff */
[----:B------:R-:W-:Y:S01]  /*1670*/  PRMT R7, R6, 0x7632, R7 ;  /* 0x0000763206077816 */ /* 0x000fe20000000007 */
[----:B------:R-:W-:Y:S04]  /*1680*/  STG.E.U16 desc[UR6][R70.64+-0x1a], R22 ;  /* 0xffffe61646007986 */ /* 0x000fe8000c101506 */
[----:B------:R-:W-:Y:S01]  /*1690*/  STG.E.U16 desc[UR6][R70.64+-0x3c], R7 ;  /* 0xffffc40746007986 */ /* 0x000fe2000c101506 */
[----:B0-----:R-:W-:-:S03]  /*16a0*/  PRMT R4, R34, 0x7632, R4 ;  /* 0x0000763222047816 */ /* 0x001fc60000000004 */
[----:B------:R-:W-:Y:S01]  /*16b0*/  STG.E.U16 desc[UR6][R70.64+-0x16], R24 ;  /* 0xffffea1846007986 */ /* 0x000fe2000c101506 */
[----:B-1----:R-:W-:-:S03]  /*16c0*/  PRMT R5, R36, 0x7632, R5 ;  /* 0x0000763224057816 */ /* 0x002fc60000000005 */
[----:B------:R0:W-:Y:S01]  /*16d0*/  STG.E.U16 desc[UR6][R70.64+-0x4], R4 ;  /* 0xfffffc0446007986 */ /* 0x0001e2000c101506 */
[----:B--2---:R-:W-:-:S03]  /*16e0*/  PRMT R2, R30, 0x7632, R2 ;  /* 0x000076321e027816 */ /* 0x004fc60000000002 */
[----:B------:R1:W-:Y:S01]  /*16f0*/  STG.E.U16 desc[UR6][R70.64], R5 ;  /* 0x0000000546007986 */ /* 0x0003e2000c101506 */
[----:B---3--:R-:W-:-:S03]  /*1700*/  PRMT R35, R38, 0x7632, R35 ;  /* 0x0000763226237816 */ /* 0x008fc60000000023 */
[----:B------:R2:W-:Y:S01]  /*1710*/  STG.E.U16 desc[UR6][R70.64+-0xc], R2 ;  /* 0xfffff40246007986 */ /* 0x0005e2000c101506 */
[----:B----4-:R-:W-:-:S03]  /*1720*/  PRMT R3, R32, 0x7632, R3 ;  /* 0x0000763220037816 */ /* 0x010fc60000000003 */
[----:B------:R3:W-:Y:S04]  /*1730*/  STG.E.U16 desc[UR6][R70.64+0x4], R35 ;  /* 0x0000042346007986 */ /* 0x0007e8000c101506 */
[----:B------:R-:W-:Y:S04]  /*1740*/  STG.E.U16 desc[UR6][R70.64+-0x12], R26 ;  /* 0xffffee1a46007986 */ /* 0x000fe8000c101506 */
        /* <DEDUP_REMOVED lines=9> */
[----:B------:R-:W-:Y:S04]  /*17e0*/  STG.E.U16 desc[UR6][R70.64+-0x2], R34 ;  /* 0xfffffe2246007986 */ /* 0x000fe8000c101506 */
[----:B------:R2:W-:Y:S04]  /*17f0*/  STG.E.U16 desc[UR6][R70.64+0x18], R35 ;  /* 0x0000182346007986 */ /* 0x0005e8000c101506 */
[----:B------:R-:W-:Y:S04]  /*1800*/  STG.E.U16 desc[UR6][R70.64+0x2], R36 ;  /* 0x0000022446007986 */ /* 0x000fe8000c101506 */
[----:B------:R-:W-:Y:S04]  /*1810*/  STG.E.U16 desc[UR6][R70.64+0x6], R38 ;  /* 0x0000062646007986 */ /* 0x000fe8000c101506 */
[----:B------:R-:W-:Y:S01]  /*1820*/  STG.E.U16 desc[UR6][R70.64+0xa], R40 ;  /* 0x00000a2846007986 */ /* 0x000fe2000c101506 */
[----:B0-----:R-:W-:-:S03]  /*1830*/  PRMT R4, R54, 0x7632, R4 ;  /* 0x0000763236047816 */ /* 0x001fc60000000004 */
[----:B------:R-:W-:Y:S01]  /*1840*/  STG.E.U16 desc[UR6][R70.64+0xe], R42 ;  /* 0x00000e2a46007986 */ /* 0x000fe2000c101506 */
[----:B-1----:R-:W-:-:S03]  /*1850*/  PRMT R5, R56, 0x7632, R5 ;  /* 0x0000763238057816 */ /* 0x002fc60000000005 */
[----:B------:R0:W-:Y:S04]  /*1860*/  STG.E.U16 desc[UR6][R70.64+0x24], R4 ;  /* 0x0000240446007986 */ /* 0x0001e8000c101506 */
[----:B------:R1:W-:Y:S01]  /*1870*/  STG.E.U16 desc[UR6][R70.64+0x28], R5 ;  /* 0x0000280546007986 */ /* 0x0003e2000c101506 */
[----:B--2---:R-:W-:-:S03]  /*1880*/  PRMT R35, R58, 0x7632, R35 ;  /* 0x000076323a237816 */ /* 0x004fc60000000023 */
[----:B------:R-:W-:Y:S04]  /*1890*/  STG.E.U16 desc[UR6][R70.64+0x12], R44 ;  /* 0x0000122c46007986 */ /* 0x000fe8000c101506 */
[----:B------:R-:W-:Y:S04]  /*18a0*/  STG.E.U16 desc[UR6][R70.64+0x16], R46 ;  /* 0x0000162e46007986 */ /* 0x000fe8000c101506 */
[----:B------:R-:W-:Y:S04]  /*18b0*/  STG.E.U16 desc[UR6][R70.64+0x1a], R48 ;  /* 0x00001a3046007986 */ /* 0x000fe8000c101506 */
[----:B------:R-:W-:Y:S04]  /*18c0*/  STG.E.U16 desc[UR6][R70.64+0x1e], R50 ;  /* 0x00001e3246007986 */ /* 0x000fe8000c101506 */
[----:B------:R-:W-:Y:S01]  /*18d0*/  STG.E.U16 desc[UR6][R70.64+0x22], R52 ;  /* 0x0000223446007986 */ /* 0x000fe2000c101506 */
[----:B0-----:R-:W-:-:S03]  /*18e0*/  PRMT R4, R64, 0x7632, R4 ;  /* 0x0000763240047816 */ /* 0x001fc60000000004 */
[----:B------:R-:W-:Y:S01]  /*18f0*/  STG.E.U16 desc[UR6][R70.64+0x26], R54 ;  /* 0x0000263646007986 */ /* 0x000fe2000c101506 */
[----:B-1----:R-:W-:-:S03]  /*1900*/  PRMT R5, R66, 0x7632, R5 ;  /* 0x0000763242057816 */ /* 0x002fc60000000005 */
[----:B------:R-:W-:Y:S04]  /*1910*/  STG.E.U16 desc[UR6][R70.64+0x2a], R56 ;  /* 0x00002a3846007986 */ /* 0x000fe8000c101506 */
        /* <DEDUP_REMOVED lines=8> */
[----:B------:R0:W-:Y:S04]  /*19a0*/  STG.E.U16 desc[UR6][R70.64+-0x8], R3 ;  /* 0xfffff80346007986 */ /* 0x0001e8000c101506 */
[----:B------:R1:W-:Y:S01]  /*19b0*/  STG.E.U16 desc[UR6][R70.64+0x8], R2 ;  /* 0x0000080246007986 */ /* 0x0003e2000c101506 */
[----:B0-----:R-:W-:-:S02]  /*19c0*/  PRMT R3, R42, 0x7632, R3 ;  /* 0x000076322a037816 */ /* 0x001fc40000000003 */
[----:B-1----:R-:W-:-:S03]  /*19d0*/  PRMT R2, R50, 0x7632, R2 ;  /* 0x0000763232027816 */ /* 0x002fc60000000002 */
[----:B------:R0:W-:Y:S04]  /*19e0*/  STG.E.U16 desc[UR6][R70.64+0xc], R3 ;  /* 0x00000c0346007986 */ /* 0x0001e8000c101506 */
[----:B------:R1:W-:Y:S01]  /*19f0*/  STG.E.U16 desc[UR6][R70.64+0x1c], R2 ;  /* 0x00001c0246007986 */ /* 0x0003e2000c101506 */
[----:B0-----:R-:W-:Y:S02]  /*1a00*/  PRMT R3, R52, 0x7632, R3 ;  /* 0x0000763234037816 */ /* 0x001fe40000000003 */
[----:B-1----:R-:W-:-:S03]  /*1a10*/  PRMT R2, R60, 0x7632, R2 ;  /* 0x000076323c027816 */ /* 0x002fc60000000002 */
[----:B------:R0:W-:Y:S04]  /*1a20*/  STG.E.U16 desc[UR6][R70.64+0x20], R3 ;  /* 0x0000200346007986 */ /* 0x0001e8000c101506 */
[----:B------:R1:W-:Y:S01]  /*1a30*/  STG.E.U16 desc[UR6][R70.64+0x30], R2 ;  /* 0x0000300246007986 */ /* 0x0003e2000c101506 */
[----:B0-----:R-:W-:Y:S02]  /*1a40*/  PRMT R3, R62, 0x7632, R3 ;  /* 0x000076323e037816 */ /* 0x001fe40000000003 */
[----:B-1----:R-:W-:-:S03]  /*1a50*/  IADD3 R2, P0, PT, R70, 0x80, RZ ;  /* 0x0000008046027810 */ /* 0x002fc60007f1e0ff */
[----:B------:R0:W-:Y:S02]  /*1a60*/  STG.E.U16 desc[UR6][R70.64+0x34], R3 ;  /* 0x0000340346007986 */ /* 0x0001e4000c101506 */
[----:B0-----:R-:W-:Y:S01]  /*1a70*/  IMAD.X R3, RZ, RZ, R71, P0 ;  /* 0x000000ffff037224 */ /* 0x001fe200000e0647 */
[----:B------:R-:W-:Y:S05]  /*1a80*/  BRA.U UP0, `(.L_x_15) ;  /* 0xfffffff500d87547 */ /* 0x000fea000b83ffff */
[----:B------:R-:W0:Y:S01]  /*1a90*/  S2UR UR5, SR_CgaCtaId ;  /* 0x00000000000579c3 */ /* 0x000e220000008800 */
[----:B------:R-:W-:Y:S01]  /*1aa0*/  UMOV UR4, 0x400 ;  /* 0x0000040000047882 */ /* 0x000fe20000000000 */
[----:B------:R-:W-:Y:S01]  /*1ab0*/  HFMA2 R2, -RZ, RZ, 0, 5.9604644775390625e-08 ;  /* 0x00000001ff027431 */ /* 0x000fe200000001ff */
[----:B------:R-:W-:Y:S01]  /*1ac0*/  ISETP.NE.AND P0, PT, R68, RZ, PT ;  /* 0x000000ff4400720c */ /* 0x000fe20003f05270 */
[----:B0-----:R-:W-:-:S09]  /*1ad0*/  ULEA UR4, UR5, UR4, 0x18 ;  /* 0x0000000405047291 */ /* 0x001fd2000f8ec0ff */
[----:B------:R0:W-:Y:S01]  /*1ae0*/  SYNCS.ARRIVE.TRANS64.ART0 RZ, [UR4+0x48], R2 ;  /* 0x00004802ffff79a7 */ /* 0x0001e20008500004 */
[----:B------:R-:W-:Y:S06]  /*1af0*/  BAR.SYNC.DEFER_BLOCKING 0x1 ;  /* 0x0040000000007b1d */ /* 0x000fec0000010000 */
[----:B------:R-:W-:Y:S05]  /*1b00*/  @P0 EXIT ;  /* 0x000000000000094d */ /* 0x000fea0003800000 */
[----:B------:R-:W-:Y:S01]  /*1b10*/  NOP ;  /* 0x0000000000007918 */ /* 0x000fe20000000000 */
[----:B------:R-:W-:Y:S01]  /*1b20*/  UMOV UR4, 0x50 ;  /* 0x0000005000047882 */ /* 0x000fe20000000000 */
[----:B------:R-:W-:Y:S01]  /*1b30*/  IMAD.U32 R0, RZ, RZ, UR15 ;  /* 0x0000000fff007e24 */ /* 0x000fe2000f8e00ff */
[----:B------:R-:W-:-:S04]  /*1b40*/  ULEA UR4, UR5, UR4, 0x18 ;  /* 0x0000000405047291 */ /* 0x000fc8000f8ec0ff */
[----:B------:R-:W-:-:S04]  /*1b50*/  LOP3.LUT R0, R0, 0xffff, RZ, 0xc0, !PT ;  /* 0x0000ffff00007812 */ /* 0x000fc800078ec0ff */
[----:B------:R-:W-:Y:S01]  /*1b60*/  SHF.R.U32.HI R7, RZ, 0x5, R0 ;  /* 0x00000005ff077819 */ /* 0x000fe20000011600 */
[----:B------:R-:W1:Y:S01]  /*1b70*/  LDS R3, [UR4] ;  /* 0x00000004ff037984 */ /* 0x000e620008000800 */
[----:B------:R-:W-:-:S03]  /*1b80*/  IMAD.MOV.U32 R0, RZ, RZ, 0xffff ;  /* 0x0000ffffff007424 */ /* 0x000fc600078e00ff */
[----:B------:R-:W-:Y:S02]  /*1b90*/  VIADD R5, R7, 0x10 ;  /* 0x0000001007057836 */ /* 0x000fe40000000000 */
[----:B------:R-:W-:-:S03]  /*1ba0*/  SHF.L.U32 R0, R0, R7, RZ ;  /* 0x0000000700007219 */ /* 0x000fc600000006ff */
[----:B------:R-:W-:-:S04]  /*1bb0*/  SHF.L.U32 R5, R2, R5, RZ ;  /* 0x0000000502057219 */ /* 0x000fc800000006ff */
[----:B0-----:R-:W-:-:S04]  /*1bc0*/  LOP3.LUT R2, R5, R0, RZ, 0xfc, !PT ;  /* 0x0000000005027212 */ /* 0x001fc800078efcff */
[C---:B------:R-:W-:Y:S02]  /*1bd0*/  LOP3.LUT R5, R2.reuse, 0xffff, RZ, 0xc0, !PT ;  /* 0x0000ffff02057812 */ /* 0x040fe400078ec0ff */
[----:B-1----:R-:W-:-:S04]  /*1be0*/  LOP3.LUT R0, R2, 0xffff, R3, 0x80, !PT ;  /* 0x0000ffff02007812 */ /* 0x002fc800078e8003 */
[----:B------:R-:W-:-:S13]  /*1bf0*/  ISETP.NE.AND P0, PT, R0, R5, PT ;  /* 0x000000050000720c */ /* 0x000fda0003f05270 */
[----:B------:R-:W-:Y:S05]  /*1c00*/  @P0 BRA `(.L_x_16) ;  /* 0x0000000000500947 */ /* 0x000fea0003800000 */
[----:B------:R-:W-:Y:S02]  /*1c10*/  SHF.R.U32.HI R0, RZ, 0x10, R3 ;  /* 0x00000010ff007819 */ /* 0x000fe40000011603 */
[----:B------:R-:W-:-:S04]  /*1c20*/  SHF.R.U32.HI R3, RZ, 0x10, R2 ;  /* 0x00000010ff037819 */ /* 0x000fc80000011602 */
[----:B------:R-:W-:-:S04]  /*1c30*/  LOP3.LUT R0, R0, R3, RZ, 0xc0, !PT ;  /* 0x0000000300007212 */ /* 0x000fc800078ec0ff */
[----:B------:R-:W-:-:S13]  /*1c40*/  ISETP.NE.AND P0, PT, R0, R3, PT ;  /* 0x000000030000720c */ /* 0x000fda0003f05270 */
[----:B------:R-:W-:Y:S05]  /*1c50*/  @P0 BRA `(.L_x_17) ;  /* 0x0000000000300947 */ /* 0x000fea0003800000 */
[----:B------:R-:W-:Y:S01]  /*1c60*/  R2UR UR7, R2 ;  /* 0x00000000020772ca */ /* 0x000fe200000e0000 */
[----:B------:R-:W-:Y:S01]  /*1c70*/  VOTEU.ANY UR6, UPT, PT ;  /* 0x0000000000067886 */ /* 0x000fe200038e0100 */
[----:B------:R-:W0:Y:S01]  /*1c80*/  S2R R2, SR_LANEID ;  /* 0x0000000000027919 */ /* 0x000e220000000000 */
[----:B------:R-:W-:-:S10]  /*1c90*/  UFLO.U32 UR6, UR6 ;  /* 0x00000006000672bd */ /* 0x000fd400080e0000 */
[----:B------:R-:W-:-:S06]  /*1ca0*/  ULOP3.LUT UR7, URZ, UR7, URZ, 0x33, !UPT ;  /* 0x00000007ff077292 */ /* 0x000fcc000f8e33ff */
[----:B------:R-:W-:-:S04]  /*1cb0*/  IMAD.U32 R0, RZ, RZ, UR7 ;  /* 0x00000007ff007e24 */ /* 0x000fc8000f8e00ff */
[----:B------:R-:W1:Y:S02]  /*1cc0*/  REDUX UR5, R0 ;  /* 0x00000000000573c4 */ /* 0x000e640000000000 */
[----:B------:R2:W-:Y:S01]  /*1cd0*/  UTCATOMSWS.AND URZ, UR7 ;  /* 0x0000000700ff79e3 */ /* 0x0005e20008000000 */
[----:B0-----:R-:W-:Y:S01]  /*1ce0*/  ISETP.EQ.U32.AND P0, PT, R2, UR6, PT ;  /* 0x0000000602007c0c */ /* 0x001fe2000bf02070 */
[----:B-1----:R-:W-:-:S12]  /*1cf0*/  IMAD.U32 R2, RZ, RZ, UR5 ;  /* 0x00000005ff027e24 */ /* 0x002fd8000f8e00ff */
[----:B------:R2:W-:Y:S01]  /*1d00*/  @P0 ATOMS.AND RZ, [UR4], R2 ;  /* 0x00000002ffff098c */ /* 0x0005e2000a800004 */
[----:B------:R-:W-:Y:S05]  /*1d10*/  BRA `(.L_x_18) ;  /* 0x0000000000147947 */ /* 0x000fea0003800000 */
.L_x_17:
[----:B------:R-:W-:Y:S02]  /*1d20*/  MOV R2, 0x1d40 ;  /* 0x00001d4000027802 */ /* 0x000fe40000000f00 */
[----:B------:R-:W-:Y:S05]  /*1d30*/  CALL.REL.NOINC `($__internal_0_$__cuda_sm10x_tcgen05_guardrail_trap_col_being_dealloced_not_returned_by_alloc) ;  /* 0x0000000000a07944 */ /* 0x000fea0003c00000 */
[----:B------:R-:W-:Y:S05]  /*1d40*/  BRA `(.L_x_18) ;  /* 0x0000000000087947 */ /* 0x000fea0003800000 */
.L_x_16:
[----:B------:R-:W-:Y:S02]  /*1d50*/  MOV R2, 0x1d70 ;  /* 0x00001d7000027802 */ /* 0x000fe40000000f00 */
[----:B------:R-:W-:Y:S05]  /*1d60*/  CALL.REL.NOINC `($__internal_2_$__cuda_sm10x_tcgen05_guardrail_trap_unallocated_columns_being_dealloced) ;  /* 0x0000000000ac7944 */ /* 0x000fea0003c00000 */
.L_x_18:
[----:B------:R-:W-:Y:S01]  /*1d70*/  NOP ;  /* 0x0000000000007918 */ /* 0x000fe20000000000 */
[----:B--2---:R-:W-:Y:S05]  /*1d80*/  EXIT ;  /* 0x000000000000794d */ /* 0x004fea0003800000 */
.L_x_6:
[----:B------:R-:W-:Y:S02]  /*1d90*/  MOV R2, UR12 ;  /* 0x0000000c00027c02 */ /* 0x000fe40008000f00 */
[----:B------:R-:W-:Y:S02]  /*1da0*/  MOV R4, 0x80000000 ;  /* 0x8000000000047802 */ /* 0x000fe40000000f00 */
[----:B------:R-:W-:-:S07]  /*1db0*/  MOV R5, 0x80000000 ;  /* 0x8000000000057802 */ /* 0x000fce0000000f00 */
.L_x_19:
[----:B0-----:R0:W1:Y:S02]  /*1dc0*/  SYNCS.PHASECHK.TRANS64.TRYWAIT P0, [R2+URZ+0x48], R5 ;  /* 0x00004805020075a7 */ /* 0x00106400080011ff */
[----:B-1----:R-:W-:Y:S05]  /*1dd0*/  @!P0 NANOSLEEP.SYNCS 0x989680 ;  /* 0x009896800000895d */ /* 0x002fea0003900000 */
[----:B------:R-:W1:Y:S02]  /*1de0*/  @!P0 SYNCS.PHASECHK.TRANS64 P0, [R2+URZ+0x48], R5 ;  /* 0x00004805020085a7 */ /* 0x000e6400080010ff */
[----:B-1----:R-:W-:Y:S05]  /*1df0*/  @!P0 BRA `(.L_x_19) ;  /* 0xfffffffc00f08947 */ /* 0x002fea000383ffff */
[----:B------:R-:W-:Y:S05]  /*1e00*/  BRA `(.L_x_20) ;  /* 0xffffffe800807947 */ /* 0x000fea000383ffff */
.L_x_8:
[----:B------:R-:W-:Y:S02]  /*1e10*/  MOV R2, UR5 ;  /* 0x0000000500027c02 */ /* 0x000fe40008000f00 */
[----:B------:R-:W-:-:S07]  /*1e20*/  MOV R9, R8 ;  /* 0x0000000800097202 */ /* 0x000fce0000000f00 */
.L_x_21:
[----:B0-----:R0:W1:Y:S02]  /*1e30*/  SYNCS.PHASECHK.TRANS64.TRYWAIT P0, [R2+URZ+0x20], R9 ;  /* 0x00002009020075a7 */ /* 0x00106400080011ff */
[----:B-1----:R-:W-:Y:S05]  /*1e40*/  @!P0 NANOSLEEP.SYNCS 0x989680 ;  /* 0x009896800000895d */ /* 0x002fea0003900000 */
[----:B------:R-:W1:Y:S02]  /*1e50*/  @!P0 SYNCS.PHASECHK.TRANS64 P0, [R2+URZ+0x20], R9 ;  /* 0x00002009020085a7 */ /* 0x000e6400080010ff */
[----:B-1----:R-:W-:Y:S05]  /*1e60*/  @!P0 BRA `(.L_x_21) ;  /* 0xfffffffc00f08947 */ /* 0x002fea000383ffff */
[----:B------:R-:W-:Y:S05]  /*1e70*/  BRA `(.L_x_22) ;  /* 0xffffffe800a87947 */ /* 0x000fea000383ffff */
.L_x_11:
[----:B------:R-:W-:Y:S02]  /*1e80*/  MOV R2, UR5 ;  /* 0x0000000500027c02 */ /* 0x000fe40008000f00 */
[----:B------:R-:W-:Y:S07]  /*1e90*/  MOV R8, R9 ;  /* 0x0000000900087202 */ /* 0x000fee0000000f00 */
.L_x_23:
[----:B0-----:R0:W1:Y:S02]  /*1ea0*/  SYNCS.PHASECHK.TRANS64.TRYWAIT P0, [R2+URZ+0x20], R9 ;  /* 0x00002009020075a7 */ /* 0x00106400080011ff */
[----:B-1----:R-:W-:Y:S05]  /*1eb0*/  @!P0 NANOSLEEP.SYNCS 0x989680 ;  /* 0x009896800000895d */ /* 0x002fea0003900000 */
[----:B------:R-:W1:Y:S02]  /*1ec0*/  @!P0 SYNCS.PHASECHK.TRANS64 P0, [R2+URZ+0x20], R9 ;  /* 0x00002009020085a7 */ /* 0x000e6400080010ff */
[----:B-1----:R-:W-:Y:S08]  /*1ed0*/  @!P0 BRA `(.L_x_23) ;  /* 0xfffffffc00f08947 */ /* 0x002ff0000383ffff */
[----:B------:R-:W-:Y:S05]  /*1ee0*/  BRA `(.L_x_24) ;  /* 0xffffffec00607947 */ /* 0x000fea000383ffff */
.L_x_12:
[----:B------:R-:W-:Y:S02]  /*1ef0*/  MOV R2, UR4 ;  /* 0x0000000400027c02 */ /* 0x000fe40008000f00 */
[----:B------:R-:W-:Y:S07]  /*1f00*/  MOV R8, R9 ;  /* 0x0000000900087202 */ /* 0x000fee0000000f00 */
.L_x_25:
[----:B0-----:R0:W1:Y:S02]  /*1f10*/  SYNCS.PHASECHK.TRANS64.TRYWAIT P0, [R2+URZ], R9 ;  /* 0x00000009020075a7 */ /* 0x00106400080011ff */
[----:B-1----:R-:W-:Y:S05]  /*1f20*/  @!P0 NANOSLEEP.SYNCS 0x989680 ;  /* 0x009896800000895d */ /* 0x002fea0003900000 */
[----:B------:R-:W1:Y:S02]  /*1f30*/  @!P0 SYNCS.PHASECHK.TRANS64 P0, [R2+URZ], R9 ;  /* 0x00000009020085a7 */ /* 0x000e6400080010ff */
[----:B-1----:R-:W-:Y:S08]  /*1f40*/  @!P0 BRA `(.L_x_25) ;  /* 0xfffffffc00f08947 */ /* 0x002ff0000383ffff */
[----:B------:R-:W-:Y:S05]  /*1f50*/  BRA `(.L_x_26) ;  /* 0xffffffec00987947 */ /* 0x000fea000383ffff */
.L_x_14:
[----:B------:R-:W-:-:S07]  /*1f60*/  MOV R3, UR12 ;  /* 0x0000000c00037c02 */ /* 0x000fce0008000f00 */
.L_x_27:
[----:B0-----:R0:W1:Y:S02]  /*1f70*/  SYNCS.PHASECHK.TRANS64.TRYWAIT P2, [R3+URZ+0x40], RZ ;  /* 0x000040ff030075a7 */ /* 0x00106400080411ff */
[----:B-1----:R-:W-:Y:S05]  /*1f80*/  @!P2 NANOSLEEP.SYNCS 0x989680 ;  /* 0x009896800000a95d */ /* 0x002fea0003900000 */
[----:B------:R-:W1:Y:S02]  /*1f90*/  @!P2 SYNCS.PHASECHK.TRANS64 P2, [R3+URZ+0x40], RZ ;  /* 0x000040ff0300a5a7 */ /* 0x000e6400080410ff */
[----:B-1----:R-:W-:Y:S05]  /*1fa0*/  @!P2 BRA `(.L_x_27) ;  /* 0xfffffffc00f0a947 */ /* 0x002fea000383ffff */
[----:B------:R-:W-:Y:S05]  /*1fb0*/  BRA `(.L_x_28) ;  /* 0xfffffff000807947 */ /* 0x000fea000383ffff */
        .weak           $__internal_0_$__cuda_sm10x_tcgen05_guardrail_trap_col_being_dealloced_not_returned_by_alloc
        .type           $__internal_0_$__cuda_sm10x_tcgen05_guardrail_trap_col_being_dealloced_not_returned_by_alloc,@function
        .size           $__internal_0_$__cuda_sm10x_tcgen05_guardrail_trap_col_being_dealloced_not_returned_by_alloc,($__internal_1_$__cuda_sm10x_tcgen05_guardrail_trap_phase_invalid_during_alloc - $__internal_0_$__cuda_sm10x_tcgen05_guardrail_trap_col_being_dealloced_not_returned_by_alloc)
$__internal_0_$__cuda_sm10x_tcgen05_guardrail_trap_col_being_dealloced_not_returned_by_alloc:
[----:B------:R-:W-:Y:S05]  /*1fc0*/  BPT.TRAP 0x1 ;  /* 0x000000040000795c */ /* 0x000fea0000300000 */
[----:B------:R-:W-:-:S04]  /*1fd0*/  HFMA2 R3, -RZ, RZ, 0, 0 ;  /* 0x00000000ff037431 */ /* 0x000fc800000001ff */
[----:B------:R-:W-:Y:S05]  /*1fe0*/  RET.REL.NODEC R2 `(kernel_cutlass_kernel_with_prefetch_TiledMMA_ThrLayoutVMNK11110000_PermutationMNK____MMAAtom_ThrID10_ShapeMNK12825616_TVLayoutA1128161281128_TVLayoutB1256162561256_TVLayoutC11282561281128_0) ;  /* 0xffffffe002047950 */ /* 0x000fea0003c3ffff */
        .weak           $__internal_1_$__cuda_sm10x_tcgen05_guardrail_trap_phase_invalid_during_alloc
        .type           $__internal_1_$__cuda_sm10x_tcgen05_guardrail_trap_phase_invalid_during_alloc,@function
        .size           $__internal_1_$__cuda_sm10x_tcgen05_guardrail_trap_phase_invalid_during_alloc,($__internal_2_$__cuda_sm10x_tcgen05_guardrail_trap_unallocated_columns_being_dealloced - $__internal_1_$__cuda_sm10x_tcgen05_guardrail_trap_phase_invalid_during_alloc)
$__internal_1_$__cuda_sm10x_tcgen05_guardrail_trap_phase_invalid_during_alloc:
[----:B------:R-:W-:Y:S05]  /*1ff0*/  BPT.TRAP 0x1 ;  /* 0x000000040000795c */ /* 0x000fea0000300000 */
[----:B------:R-:W-:-:S04]  /*2000*/  MOV R5, 0x0 ;  /* 0x0000000000057802 */ /* 0x000fc80000000f00 */
[----:B------:R-:W-:Y:S05]  /*2010*/  RET.REL.NODEC R4 `(kernel_cutlass_kernel_with_prefetch_TiledMMA_ThrLayoutVMNK11110000_PermutationMNK____MMAAtom_ThrID10_ShapeMNK12825616_TVLayoutA1128161281128_TVLayoutB1256162561256_TVLayoutC11282561281128_0) ;  /* 0xffffffdc04f87950 */ /* 0x000fea0003c3ffff */
        .weak           $__internal_2_$__cuda_sm10x_tcgen05_guardrail_trap_unallocated_columns_being_dealloced
        .type           $__internal_2_$__cuda_sm10x_tcgen05_guardrail_trap_unallocated_columns_being_dealloced,@function
        .size           $__internal_2_$__cuda_sm10x_tcgen05_guardrail_trap_unallocated_columns_being_dealloced,(.L_x_32 - $__internal_2_$__cuda_sm10x_tcgen05_guardrail_trap_unallocated_columns_being_dealloced)
$__internal_2_$__cuda_sm10x_tcgen05_guardrail_trap_unallocated_columns_being_dealloced:
[----:B------:R-:W-:Y:S05]  /*2020*/  BPT.TRAP 0x1 ;  /* 0x000000040000795c */ /* 0x000fea0000300000 */
[----:B------:R-:W-:-:S04]  /*2030*/  HFMA2 R3, -RZ, RZ, 0, 0 ;  /* 0x00000000ff037431 */ /* 0x000fc800000001ff */
[----:B------:R-:W-:Y:S05]  /*2040*/  RET.REL.NODEC R2 `(kernel_cutlass_kernel_with_prefetch_TiledMMA_ThrLayoutVMNK11110000_PermutationMNK____MMAAtom_ThrID10_ShapeMNK12825616_TVLayoutA1128161281128_TVLayoutB1256162561256_TVLayoutC11282561281128_0) ;  /* 0xffffffdc02ec7950 */ /* 0x000fea0003c3ffff */
.L_x_29:
[----:B------:R-:W-:-:S00]  /*2050*/  BRA `(.L_x_29) ;  /* 0xfffffffc00fc7947 */ /* 0x000fc0000383ffff */
[----:B------:R-:W-:-:S00]  /*2060*/  NOP ;  /* 0x0000000000007918 */ /* 0x000fc00000000000 */
        /* <DEDUP_REMOVED lines=9> */
.L_x_32:


//--------------------- .nv.shared.kernel_cutlass_kernel_with_prefetch_TiledMMA_ThrLayoutVMNK11110000_PermutationMNK____MMAAtom_ThrID10_ShapeMNK12825616_TVLayoutA1128161281128_TVLayoutB1256162561256_TVLayoutC11282561281128_0 --------------------------
	.section	.nv.shared.kernel_cutlass_kernel_with_prefetch_TiledMMA_ThrLayoutVMNK11110000_PermutationMNK____MMAAtom_ThrID10_ShapeMNK12825616_TVLayoutA1128161281128_TVLayoutB1256162561256_TVLayoutC11282561281128_0,"aw",@nobits
	.sectionflags	@""
	.align	1024
	.zero		1024


//--------------------- .nv.shared.reserved.0     --------------------------
	.section	.nv.shared.reserved.0,"aw",@nobits
	.align	8
	.weak		__nv_reservedSMEM_offset_0_alias
	.size		__nv_reservedSMEM_offset_0_alias, 0, 64
	.other		__nv_reservedSMEM_offset_0_alias,@"STO_CUDA_RESERVED_SHARED STV_DEFAULT"
__nv_reservedSMEM_offset_0_alias:
	.zero		0
.nv.shared.reserved.0:
	.zero		64
	.weak		__nv_reservedSMEM_allocation_phase
	.type		__nv_reservedSMEM_allocation_phase,@object
	.size		__nv_reservedSMEM_allocation_phase,(.L_0 - __nv_reservedSMEM_allocation_phase)
__nv_reservedSMEM_allocation_phase:
	.zero		1
.L_0:
	.zero		7
	.weak		__nv_reservedSMEM_devtool_atexit_pc
	.type		__nv_reservedSMEM_devtool_atexit_pc,@object
	.size		__nv_reservedSMEM_devtool_atexit_pc,(__nv_reservedSMEM_allocation_mask - __nv_reservedSMEM_devtool_atexit_pc)
__nv_reservedSMEM_devtool_atexit_pc:
	.zero		8
	.weak		__nv_reservedSMEM_allocation_mask
	.type		__nv_reservedSMEM_allocation_mask,@object
	.size		__nv_reservedSMEM_allocation_mask,(.L_2 - __nv_reservedSMEM_allocation_mask)
__nv_reservedSMEM_allocation_mask:
	.zero		4
.L_2:


//--------------------- .nv.constant0.kernel_cutlass_kernel_with_prefetch_TiledMMA_ThrLayoutVMNK11110000_PermutationMNK____MMAAtom_ThrID10_ShapeMNK12825616_TVLayoutA1128161281128_TVLayoutB1256162561256_TVLayoutC11282561281128_0 --------------------------
	.section	.nv.constant0.kernel_cutlass_kernel_with_prefetch_TiledMMA_ThrLayoutVMNK11110000_PermutationMNK____MMAAtom_ThrID10_ShapeMNK12825616_TVLayoutA1128161281128_TVLayoutB1256162561256_TVLayoutC11282561281128_0,"a",@progbits
	.sectionflags	@""
	.align	4
.nv.constant0.kernel_cutlass_kernel_with_prefetch_TiledMMA_ThrLayoutVMNK11110000_PermutationMNK____MMAAtom_ThrID10_ShapeMNK12825616_TVLayoutA1128161281128_TVLayoutB1256162561256_TVLayoutC11282561281128_0:
	.zero		1312


//--------------------- SYMBOLS --------------------------

	.type		.nv.reservedSmem.offset0,@object
	.size		.nv.reservedSmem.offset0,0x4
	.type		.nv.reservedSmem.cap,@object
	.size		.nv.reservedSmem.cap,0x4
